//
// Generated by NVIDIA NVVM Compiler
//
// Compiler Build ID: CL-36424714
// Cuda compilation tools, release 13.0, V13.0.88
// Based on NVVM 20.0.0
//

.version 9.0
.target sm_100
.address_size 64

	// .globl	_Z19game_of_life_kernelPKmPmi

.visible .entry _Z19game_of_life_kernelPKmPmi(
	.param .u64 .ptr .align 1 _Z19game_of_life_kernelPKmPmi_param_0,
	.param .u64 .ptr .align 1 _Z19game_of_life_kernelPKmPmi_param_1,
	.param .u32 _Z19game_of_life_kernelPKmPmi_param_2
)
{
	.reg .pred 	%p<210>;
	.reg .b32 	%r<21>;
	.reg .b64 	%rd<1851>;

	ld.param.u64 	%rd335, [_Z19game_of_life_kernelPKmPmi_param_0];
	ld.param.u32 	%r9, [_Z19game_of_life_kernelPKmPmi_param_2];
	cvta.to.global.u64 	%rd1, %rd335;
	shr.s32 	%r1, %r9, 6;
	mov.u32 	%r10, %ctaid.y;
	mov.u32 	%r11, %ntid.y;
	mov.u32 	%r12, %tid.y;
	mad.lo.s32 	%r2, %r10, %r11, %r12;
	mov.u32 	%r13, %ctaid.x;
	mov.u32 	%r14, %ntid.x;
	mov.u32 	%r15, %tid.x;
	mad.lo.s32 	%r3, %r13, %r14, %r15;
	setp.ge.s32 	%p1, %r2, %r9;
	setp.ge.s32 	%p2, %r3, %r1;
	or.pred  	%p3, %p1, %p2;
	@%p3 bra 	$L__BB0_143;
	setp.eq.s32 	%p4, %r2, 0;
	add.s32 	%r16, %r2, -1;
	setp.lt.s32 	%p5, %r3, 1;
	mul.lo.s32 	%r4, %r1, %r16;
	cvt.s64.s32 	%rd336, %r4;
	cvt.s64.s32 	%rd337, %r3;
	add.s64 	%rd338, %rd337, %rd336;
	shl.b64 	%rd339, %rd338, 3;
	add.s64 	%rd2, %rd1, %rd339;
	or.pred  	%p6, %p4, %p5;
	@%p6 bra 	$L__BB0_3;
	ld.global.nc.u64 	%rd341, [%rd2+-8];
	shr.u64 	%rd1780, %rd341, 63;
	bra.uni 	$L__BB0_4;
$L__BB0_3:
	setp.eq.s32 	%p7, %r2, 0;
	mov.b64 	%rd1780, 0;
	mov.u64 	%rd1781, %rd1780;
	@%p7 bra 	$L__BB0_5;
$L__BB0_4:
	add.s32 	%r17, %r4, %r3;
	mul.wide.s32 	%rd342, %r17, 8;
	add.s64 	%rd343, %rd1, %rd342;
	ld.global.nc.u64 	%rd1781, [%rd343];
$L__BB0_5:
	setp.eq.s32 	%p8, %r2, 0;
	add.s32 	%r5, %r1, -1;
	setp.ge.s32 	%p9, %r3, %r5;
	mov.b64 	%rd1782, 0;
	or.pred  	%p10, %p8, %p9;
	@%p10 bra 	$L__BB0_7;
	ld.global.nc.u64 	%rd345, [%rd2+8];
	and.b64  	%rd1782, %rd345, 1;
$L__BB0_7:
	setp.lt.s32 	%p11, %r3, 1;
	mov.b64 	%rd1783, 0;
	@%p11 bra 	$L__BB0_9;
	mul.lo.s32 	%r19, %r1, %r2;
	cvt.s64.s32 	%rd347, %r19;
	cvt.u64.u32 	%rd348, %r3;
	add.s64 	%rd349, %rd348, %rd347;
	shl.b64 	%rd350, %rd349, 3;
	add.s64 	%rd351, %rd1, %rd350;
	ld.global.nc.u64 	%rd352, [%rd351+-8];
	shr.u64 	%rd1783, %rd352, 63;
$L__BB0_9:
	setp.ge.s32 	%p12, %r3, %r5;
	mul.lo.s32 	%r6, %r1, %r2;
	add.s32 	%r7, %r6, %r3;
	mul.wide.s32 	%rd354, %r7, 8;
	add.s64 	%rd12, %rd1, %rd354;
	ld.global.nc.u64 	%rd13, [%rd12];
	mov.b64 	%rd1784, 0;
	@%p12 bra 	$L__BB0_11;
	ld.global.nc.u64 	%rd355, [%rd12+8];
	and.b64  	%rd1784, %rd355, 1;
$L__BB0_11:
	setp.lt.s32 	%p13, %r3, 1;
	add.s32 	%r8, %r9, -1;
	setp.ge.u32 	%p14, %r2, %r8;
	mov.b64 	%rd1785, 0;
	or.pred  	%p15, %p13, %p14;
	@%p15 bra 	$L__BB0_13;
	add.s32 	%r20, %r6, %r1;
	cvt.s64.s32 	%rd357, %r20;
	cvt.u64.u32 	%rd358, %r3;
	add.s64 	%rd359, %rd358, %rd357;
	shl.b64 	%rd360, %rd359, 3;
	add.s64 	%rd361, %rd1, %rd360;
	ld.global.nc.u64 	%rd362, [%rd361+-8];
	shr.u64 	%rd1785, %rd362, 63;
$L__BB0_13:
	setp.ge.u32 	%p16, %r2, %r8;
	mov.b64 	%rd1786, 0;
	mov.u64 	%rd1787, %rd1786;
	@%p16 bra 	$L__BB0_16;
	setp.ge.s32 	%p17, %r3, %r5;
	mul.wide.s32 	%rd365, %r1, 8;
	add.s64 	%rd18, %rd12, %rd365;
	ld.global.nc.u64 	%rd1786, [%rd18];
	@%p17 bra 	$L__BB0_16;
	ld.global.nc.u64 	%rd366, [%rd18+8];
	and.b64  	%rd1787, %rd366, 1;
$L__BB0_16:
	and.b64  	%rd368, %rd1781, 1;
	add.s64 	%rd369, %rd368, %rd1780;
	shr.u64 	%rd370, %rd1781, 1;
	and.b64  	%rd23, %rd370, 1;
	add.s64 	%rd371, %rd369, %rd23;
	add.s64 	%rd372, %rd371, %rd1783;
	shr.u64 	%rd373, %rd13, 1;
	and.b64  	%rd374, %rd373, 1;
	add.s64 	%rd375, %rd372, %rd374;
	add.s64 	%rd376, %rd375, %rd1785;
	and.b64  	%rd377, %rd1786, 1;
	add.s64 	%rd378, %rd376, %rd377;
	shr.u64 	%rd379, %rd1786, 1;
	and.b64  	%rd24, %rd379, 1;
	add.s64 	%rd25, %rd378, %rd24;
	setp.eq.s64 	%p18, %rd25, 3;
	mov.b64 	%rd1788, 1;
	@%p18 bra 	$L__BB0_18;
	and.b64  	%rd380, %rd13, 1;
	setp.eq.b64 	%p19, %rd380, 1;
	setp.eq.s64 	%p20, %rd25, 2;
	and.pred  	%p21, %p19, %p20;
	selp.u64 	%rd1788, 1, 0, %p21;
$L__BB0_18:
	shr.u64 	%rd382, %rd1781, 2;
	and.b64  	%rd383, %rd382, 1;
	and.b64  	%rd384, %rd13, 1;
	shr.u64 	%rd385, %rd13, 2;
	and.b64  	%rd386, %rd385, 1;
	shr.u64 	%rd387, %rd1786, 2;
	and.b64  	%rd28, %rd387, 1;
	add.s64 	%rd388, %rd24, %rd23;
	and.b64  	%rd389, %rd1781, 1;
	add.s64 	%rd390, %rd388, %rd389;
	add.s64 	%rd391, %rd390, %rd383;
	add.s64 	%rd392, %rd391, %rd384;
	add.s64 	%rd393, %rd392, %rd386;
	and.b64  	%rd394, %rd1786, 1;
	add.s64 	%rd395, %rd393, %rd394;
	add.s64 	%rd29, %rd395, %rd28;
	setp.eq.s64 	%p22, %rd29, 3;
	mov.b64 	%rd1789, 2;
	@%p22 bra 	$L__BB0_20;
	shr.u64 	%rd396, %rd13, 1;
	and.b64  	%rd397, %rd396, 1;
	setp.eq.b64 	%p23, %rd397, 1;
	setp.eq.s64 	%p24, %rd29, 2;
	selp.b64 	%rd398, 2, 0, %p24;
	selp.b64 	%rd1789, %rd398, 0, %p23;
$L__BB0_20:
	or.b64  	%rd32, %rd1789, %rd1788;
	shr.u64 	%rd400, %rd1781, 3;
	and.b64  	%rd401, %rd400, 1;
	shr.u64 	%rd402, %rd13, 3;
	and.b64  	%rd403, %rd402, 1;
	shr.u64 	%rd404, %rd1786, 3;
	and.b64  	%rd405, %rd404, 1;
	shr.u64 	%rd406, %rd1781, 2;
	and.b64  	%rd407, %rd406, 1;
	add.s64 	%rd408, %rd28, %rd407;
	add.s64 	%rd409, %rd408, %rd23;
	add.s64 	%rd410, %rd409, %rd401;
	shr.u64 	%rd411, %rd13, 1;
	and.b64  	%rd412, %rd411, 1;
	add.s64 	%rd413, %rd410, %rd412;
	add.s64 	%rd414, %rd413, %rd403;
	add.s64 	%rd415, %rd414, %rd24;
	add.s64 	%rd33, %rd415, %rd405;
	setp.eq.s64 	%p25, %rd33, 3;
	mov.b64 	%rd1790, 4;
	@%p25 bra 	$L__BB0_22;
	shr.u64 	%rd416, %rd13, 2;
	and.b64  	%rd417, %rd416, 1;
	setp.eq.b64 	%p26, %rd417, 1;
	setp.eq.s64 	%p27, %rd33, 2;
	selp.b64 	%rd418, 4, 0, %p27;
	selp.b64 	%rd1790, %rd418, 0, %p26;
$L__BB0_22:
	or.b64  	%rd36, %rd1790, %rd32;
	shr.u64 	%rd420, %rd1781, 4;
	and.b64  	%rd37, %rd420, 1;
	shr.u64 	%rd421, %rd13, 4;
	and.b64  	%rd422, %rd421, 1;
	shr.u64 	%rd423, %rd1786, 4;
	and.b64  	%rd424, %rd423, 1;
	shr.u64 	%rd427, %rd1786, 3;
	and.b64  	%rd428, %rd427, 1;
	add.s64 	%rd429, %rd428, %rd401;
	shr.u64 	%rd430, %rd1781, 2;
	and.b64  	%rd431, %rd430, 1;
	add.s64 	%rd432, %rd429, %rd431;
	add.s64 	%rd433, %rd432, %rd37;
	shr.u64 	%rd434, %rd13, 2;
	and.b64  	%rd435, %rd434, 1;
	add.s64 	%rd436, %rd433, %rd435;
	add.s64 	%rd437, %rd436, %rd422;
	add.s64 	%rd438, %rd437, %rd28;
	add.s64 	%rd38, %rd438, %rd424;
	setp.eq.s64 	%p28, %rd38, 3;
	mov.b64 	%rd1791, 8;
	@%p28 bra 	$L__BB0_24;
	shr.u64 	%rd439, %rd13, 3;
	and.b64  	%rd440, %rd439, 1;
	setp.eq.b64 	%p29, %rd440, 1;
	setp.eq.s64 	%p30, %rd38, 2;
	selp.b64 	%rd441, 8, 0, %p30;
	selp.b64 	%rd1791, %rd441, 0, %p29;
$L__BB0_24:
	or.b64  	%rd41, %rd1791, %rd36;
	shr.u64 	%rd443, %rd1781, 5;
	and.b64  	%rd444, %rd443, 1;
	shr.u64 	%rd445, %rd13, 5;
	and.b64  	%rd446, %rd445, 1;
	shr.u64 	%rd447, %rd1786, 5;
	and.b64  	%rd448, %rd447, 1;
	add.s64 	%rd451, %rd424, %rd37;
	shr.u64 	%rd452, %rd1781, 3;
	and.b64  	%rd453, %rd452, 1;
	add.s64 	%rd454, %rd451, %rd453;
	add.s64 	%rd455, %rd454, %rd444;
	shr.u64 	%rd456, %rd13, 3;
	and.b64  	%rd457, %rd456, 1;
	add.s64 	%rd458, %rd455, %rd457;
	add.s64 	%rd459, %rd458, %rd446;
	shr.u64 	%rd460, %rd1786, 3;
	and.b64  	%rd461, %rd460, 1;
	add.s64 	%rd462, %rd459, %rd461;
	add.s64 	%rd42, %rd462, %rd448;
	setp.eq.s64 	%p31, %rd42, 3;
	mov.b64 	%rd1792, 16;
	@%p31 bra 	$L__BB0_26;
	shr.u64 	%rd463, %rd13, 4;
	and.b64  	%rd464, %rd463, 1;
	setp.eq.b64 	%p32, %rd464, 1;
	setp.eq.s64 	%p33, %rd42, 2;
	selp.b64 	%rd465, 16, 0, %p33;
	selp.b64 	%rd1792, %rd465, 0, %p32;
$L__BB0_26:
	or.b64  	%rd45, %rd1792, %rd41;
	shr.u64 	%rd467, %rd1781, 6;
	and.b64  	%rd468, %rd467, 1;
	shr.u64 	%rd469, %rd13, 6;
	and.b64  	%rd470, %rd469, 1;
	shr.u64 	%rd471, %rd1786, 6;
	and.b64  	%rd472, %rd471, 1;
	shr.u64 	%rd475, %rd1786, 5;
	and.b64  	%rd46, %rd475, 1;
	add.s64 	%rd476, %rd46, %rd444;
	add.s64 	%rd477, %rd476, %rd37;
	add.s64 	%rd478, %rd477, %rd468;
	shr.u64 	%rd479, %rd13, 4;
	and.b64  	%rd480, %rd479, 1;
	add.s64 	%rd481, %rd478, %rd480;
	add.s64 	%rd482, %rd481, %rd470;
	shr.u64 	%rd483, %rd1786, 4;
	and.b64  	%rd484, %rd483, 1;
	add.s64 	%rd485, %rd482, %rd484;
	add.s64 	%rd47, %rd485, %rd472;
	setp.eq.s64 	%p34, %rd47, 3;
	mov.b64 	%rd1793, 32;
	@%p34 bra 	$L__BB0_28;
	shr.u64 	%rd486, %rd13, 5;
	and.b64  	%rd487, %rd486, 1;
	setp.eq.b64 	%p35, %rd487, 1;
	setp.eq.s64 	%p36, %rd47, 2;
	selp.b64 	%rd488, 32, 0, %p36;
	selp.b64 	%rd1793, %rd488, 0, %p35;
$L__BB0_28:
	or.b64  	%rd50, %rd1793, %rd45;
	shr.u64 	%rd490, %rd1781, 7;
	and.b64  	%rd51, %rd490, 1;
	shr.u64 	%rd491, %rd13, 7;
	and.b64  	%rd492, %rd491, 1;
	shr.u64 	%rd493, %rd1786, 7;
	and.b64  	%rd52, %rd493, 1;
	shr.u64 	%rd496, %rd1786, 6;
	and.b64  	%rd497, %rd496, 1;
	add.s64 	%rd498, %rd497, %rd468;
	shr.u64 	%rd499, %rd1781, 5;
	and.b64  	%rd500, %rd499, 1;
	add.s64 	%rd501, %rd498, %rd500;
	add.s64 	%rd502, %rd501, %rd51;
	shr.u64 	%rd503, %rd13, 5;
	and.b64  	%rd504, %rd503, 1;
	add.s64 	%rd505, %rd502, %rd504;
	add.s64 	%rd506, %rd505, %rd492;
	add.s64 	%rd507, %rd506, %rd46;
	add.s64 	%rd53, %rd507, %rd52;
	setp.eq.s64 	%p37, %rd53, 3;
	mov.b64 	%rd1794, 64;
	@%p37 bra 	$L__BB0_30;
	shr.u64 	%rd508, %rd13, 6;
	and.b64  	%rd509, %rd508, 1;
	setp.eq.b64 	%p38, %rd509, 1;
	setp.eq.s64 	%p39, %rd53, 2;
	selp.b64 	%rd510, 64, 0, %p39;
	selp.b64 	%rd1794, %rd510, 0, %p38;
$L__BB0_30:
	or.b64  	%rd56, %rd1794, %rd50;
	shr.u64 	%rd512, %rd1781, 8;
	and.b64  	%rd513, %rd512, 1;
	shr.u64 	%rd514, %rd13, 8;
	and.b64  	%rd515, %rd514, 1;
	shr.u64 	%rd516, %rd1786, 8;
	and.b64  	%rd517, %rd516, 1;
	add.s64 	%rd518, %rd52, %rd51;
	shr.u64 	%rd519, %rd1781, 6;
	and.b64  	%rd520, %rd519, 1;
	add.s64 	%rd521, %rd518, %rd520;
	add.s64 	%rd522, %rd521, %rd513;
	shr.u64 	%rd523, %rd13, 6;
	and.b64  	%rd524, %rd523, 1;
	add.s64 	%rd525, %rd522, %rd524;
	add.s64 	%rd526, %rd525, %rd515;
	shr.u64 	%rd527, %rd1786, 6;
	and.b64  	%rd528, %rd527, 1;
	add.s64 	%rd529, %rd526, %rd528;
	add.s64 	%rd57, %rd529, %rd517;
	setp.eq.s64 	%p40, %rd57, 3;
	mov.b64 	%rd1795, 128;
	@%p40 bra 	$L__BB0_32;
	shr.u64 	%rd530, %rd13, 7;
	and.b64  	%rd531, %rd530, 1;
	setp.eq.b64 	%p41, %rd531, 1;
	setp.eq.s64 	%p42, %rd57, 2;
	selp.b64 	%rd532, 128, 0, %p42;
	selp.b64 	%rd1795, %rd532, 0, %p41;
$L__BB0_32:
	or.b64  	%rd60, %rd1795, %rd56;
	shr.u64 	%rd534, %rd1781, 9;
	and.b64  	%rd535, %rd534, 1;
	shr.u64 	%rd536, %rd13, 9;
	and.b64  	%rd537, %rd536, 1;
	shr.u64 	%rd538, %rd1786, 9;
	and.b64  	%rd539, %rd538, 1;
	shr.u64 	%rd540, %rd1781, 8;
	and.b64  	%rd541, %rd540, 1;
	shr.u64 	%rd542, %rd1786, 8;
	and.b64  	%rd61, %rd542, 1;
	add.s64 	%rd543, %rd61, %rd541;
	add.s64 	%rd544, %rd543, %rd51;
	add.s64 	%rd545, %rd544, %rd535;
	shr.u64 	%rd546, %rd13, 7;
	and.b64  	%rd547, %rd546, 1;
	add.s64 	%rd548, %rd545, %rd547;
	add.s64 	%rd549, %rd548, %rd537;
	add.s64 	%rd550, %rd549, %rd52;
	add.s64 	%rd62, %rd550, %rd539;
	setp.eq.s64 	%p43, %rd62, 3;
	mov.b64 	%rd1796, 256;
	@%p43 bra 	$L__BB0_34;
	shr.u64 	%rd551, %rd13, 8;
	and.b64  	%rd552, %rd551, 1;
	setp.eq.b64 	%p44, %rd552, 1;
	setp.eq.s64 	%p45, %rd62, 2;
	selp.b64 	%rd553, 256, 0, %p45;
	selp.b64 	%rd1796, %rd553, 0, %p44;
$L__BB0_34:
	or.b64  	%rd65, %rd1796, %rd60;
	shr.u64 	%rd555, %rd1781, 10;
	and.b64  	%rd556, %rd555, 1;
	shr.u64 	%rd557, %rd13, 10;
	and.b64  	%rd558, %rd557, 1;
	shr.u64 	%rd559, %rd1786, 10;
	and.b64  	%rd560, %rd559, 1;
	shr.u64 	%rd561, %rd1781, 9;
	and.b64  	%rd562, %rd561, 1;
	shr.u64 	%rd563, %rd1786, 9;
	and.b64  	%rd66, %rd563, 1;
	add.s64 	%rd564, %rd66, %rd562;
	shr.u64 	%rd565, %rd1781, 8;
	and.b64  	%rd566, %rd565, 1;
	add.s64 	%rd567, %rd564, %rd566;
	add.s64 	%rd568, %rd567, %rd556;
	shr.u64 	%rd569, %rd13, 8;
	and.b64  	%rd570, %rd569, 1;
	add.s64 	%rd571, %rd568, %rd570;
	add.s64 	%rd572, %rd571, %rd558;
	add.s64 	%rd573, %rd572, %rd61;
	add.s64 	%rd67, %rd573, %rd560;
	setp.eq.s64 	%p46, %rd67, 3;
	mov.b64 	%rd1797, 512;
	@%p46 bra 	$L__BB0_36;
	shr.u64 	%rd574, %rd13, 9;
	and.b64  	%rd575, %rd574, 1;
	setp.eq.b64 	%p47, %rd575, 1;
	setp.eq.s64 	%p48, %rd67, 2;
	selp.b64 	%rd576, 512, 0, %p48;
	selp.b64 	%rd1797, %rd576, 0, %p47;
$L__BB0_36:
	or.b64  	%rd70, %rd1797, %rd65;
	shr.u64 	%rd578, %rd1781, 11;
	and.b64  	%rd579, %rd578, 1;
	shr.u64 	%rd580, %rd13, 11;
	and.b64  	%rd581, %rd580, 1;
	shr.u64 	%rd582, %rd1786, 11;
	and.b64  	%rd583, %rd582, 1;
	shr.u64 	%rd584, %rd1781, 10;
	and.b64  	%rd585, %rd584, 1;
	shr.u64 	%rd586, %rd1786, 10;
	and.b64  	%rd71, %rd586, 1;
	add.s64 	%rd587, %rd71, %rd585;
	shr.u64 	%rd588, %rd1781, 9;
	and.b64  	%rd589, %rd588, 1;
	add.s64 	%rd590, %rd587, %rd589;
	add.s64 	%rd591, %rd590, %rd579;
	shr.u64 	%rd592, %rd13, 9;
	and.b64  	%rd593, %rd592, 1;
	add.s64 	%rd594, %rd591, %rd593;
	add.s64 	%rd595, %rd594, %rd581;
	add.s64 	%rd596, %rd595, %rd66;
	add.s64 	%rd72, %rd596, %rd583;
	setp.eq.s64 	%p49, %rd72, 3;
	mov.b64 	%rd1798, 1024;
	@%p49 bra 	$L__BB0_38;
	shr.u64 	%rd597, %rd13, 10;
	and.b64  	%rd598, %rd597, 1;
	setp.eq.b64 	%p50, %rd598, 1;
	setp.eq.s64 	%p51, %rd72, 2;
	selp.b64 	%rd599, 1024, 0, %p51;
	selp.b64 	%rd1798, %rd599, 0, %p50;
$L__BB0_38:
	or.b64  	%rd75, %rd1798, %rd70;
	shr.u64 	%rd601, %rd1781, 12;
	and.b64  	%rd602, %rd601, 1;
	shr.u64 	%rd603, %rd13, 12;
	and.b64  	%rd604, %rd603, 1;
	shr.u64 	%rd605, %rd1786, 12;
	and.b64  	%rd606, %rd605, 1;
	shr.u64 	%rd607, %rd1781, 11;
	and.b64  	%rd608, %rd607, 1;
	shr.u64 	%rd609, %rd1786, 11;
	and.b64  	%rd76, %rd609, 1;
	add.s64 	%rd610, %rd76, %rd608;
	shr.u64 	%rd611, %rd1781, 10;
	and.b64  	%rd612, %rd611, 1;
	add.s64 	%rd613, %rd610, %rd612;
	add.s64 	%rd614, %rd613, %rd602;
	shr.u64 	%rd615, %rd13, 10;
	and.b64  	%rd616, %rd615, 1;
	add.s64 	%rd617, %rd614, %rd616;
	add.s64 	%rd618, %rd617, %rd604;
	add.s64 	%rd619, %rd618, %rd71;
	add.s64 	%rd77, %rd619, %rd606;
	setp.eq.s64 	%p52, %rd77, 3;
	mov.b64 	%rd1799, 2048;
	@%p52 bra 	$L__BB0_40;
	shr.u64 	%rd620, %rd13, 11;
	and.b64  	%rd621, %rd620, 1;
	setp.eq.b64 	%p53, %rd621, 1;
	setp.eq.s64 	%p54, %rd77, 2;
	selp.b64 	%rd622, 2048, 0, %p54;
	selp.b64 	%rd1799, %rd622, 0, %p53;
$L__BB0_40:
	or.b64  	%rd80, %rd1799, %rd75;
	shr.u64 	%rd624, %rd1781, 13;
	and.b64  	%rd81, %rd624, 1;
	shr.u64 	%rd625, %rd13, 13;
	and.b64  	%rd626, %rd625, 1;
	shr.u64 	%rd627, %rd1786, 13;
	and.b64  	%rd628, %rd627, 1;
	shr.u64 	%rd631, %rd1786, 12;
	and.b64  	%rd632, %rd631, 1;
	add.s64 	%rd633, %rd632, %rd602;
	shr.u64 	%rd634, %rd1781, 11;
	and.b64  	%rd635, %rd634, 1;
	add.s64 	%rd636, %rd633, %rd635;
	add.s64 	%rd637, %rd636, %rd81;
	shr.u64 	%rd638, %rd13, 11;
	and.b64  	%rd639, %rd638, 1;
	add.s64 	%rd640, %rd637, %rd639;
	add.s64 	%rd641, %rd640, %rd626;
	add.s64 	%rd642, %rd641, %rd76;
	add.s64 	%rd82, %rd642, %rd628;
	setp.eq.s64 	%p55, %rd82, 3;
	mov.b64 	%rd1800, 4096;
	@%p55 bra 	$L__BB0_42;
	shr.u64 	%rd643, %rd13, 12;
	and.b64  	%rd644, %rd643, 1;
	setp.eq.b64 	%p56, %rd644, 1;
	setp.eq.s64 	%p57, %rd82, 2;
	selp.b64 	%rd645, 4096, 0, %p57;
	selp.b64 	%rd1800, %rd645, 0, %p56;
$L__BB0_42:
	or.b64  	%rd85, %rd1800, %rd80;
	shr.u64 	%rd647, %rd1781, 14;
	and.b64  	%rd86, %rd647, 1;
	shr.u64 	%rd648, %rd13, 14;
	and.b64  	%rd649, %rd648, 1;
	shr.u64 	%rd650, %rd1786, 14;
	and.b64  	%rd651, %rd650, 1;
	add.s64 	%rd654, %rd628, %rd81;
	shr.u64 	%rd655, %rd1781, 12;
	and.b64  	%rd656, %rd655, 1;
	add.s64 	%rd657, %rd654, %rd656;
	add.s64 	%rd658, %rd657, %rd86;
	shr.u64 	%rd659, %rd13, 12;
	and.b64  	%rd660, %rd659, 1;
	add.s64 	%rd661, %rd658, %rd660;
	add.s64 	%rd662, %rd661, %rd649;
	shr.u64 	%rd663, %rd1786, 12;
	and.b64  	%rd664, %rd663, 1;
	add.s64 	%rd665, %rd662, %rd664;
	add.s64 	%rd87, %rd665, %rd651;
	setp.eq.s64 	%p58, %rd87, 3;
	mov.b64 	%rd1801, 8192;
	@%p58 bra 	$L__BB0_44;
	shr.u64 	%rd666, %rd13, 13;
	and.b64  	%rd667, %rd666, 1;
	setp.eq.b64 	%p59, %rd667, 1;
	setp.eq.s64 	%p60, %rd87, 2;
	selp.b64 	%rd668, 8192, 0, %p60;
	selp.b64 	%rd1801, %rd668, 0, %p59;
$L__BB0_44:
	or.b64  	%rd90, %rd1801, %rd85;
	shr.u64 	%rd670, %rd1781, 15;
	and.b64  	%rd91, %rd670, 1;
	shr.u64 	%rd671, %rd13, 15;
	and.b64  	%rd672, %rd671, 1;
	shr.u64 	%rd673, %rd1786, 15;
	and.b64  	%rd674, %rd673, 1;
	add.s64 	%rd677, %rd651, %rd86;
	add.s64 	%rd678, %rd677, %rd81;
	add.s64 	%rd679, %rd678, %rd91;
	shr.u64 	%rd680, %rd13, 13;
	and.b64  	%rd681, %rd680, 1;
	add.s64 	%rd682, %rd679, %rd681;
	add.s64 	%rd683, %rd682, %rd672;
	shr.u64 	%rd684, %rd1786, 13;
	and.b64  	%rd685, %rd684, 1;
	add.s64 	%rd686, %rd683, %rd685;
	add.s64 	%rd92, %rd686, %rd674;
	setp.eq.s64 	%p61, %rd92, 3;
	mov.b64 	%rd1802, 16384;
	@%p61 bra 	$L__BB0_46;
	shr.u64 	%rd687, %rd13, 14;
	and.b64  	%rd688, %rd687, 1;
	setp.eq.b64 	%p62, %rd688, 1;
	setp.eq.s64 	%p63, %rd92, 2;
	selp.b64 	%rd689, 16384, 0, %p63;
	selp.b64 	%rd1802, %rd689, 0, %p62;
$L__BB0_46:
	or.b64  	%rd95, %rd1802, %rd90;
	shr.u64 	%rd691, %rd1781, 16;
	and.b64  	%rd692, %rd691, 1;
	shr.u64 	%rd693, %rd13, 16;
	and.b64  	%rd694, %rd693, 1;
	shr.u64 	%rd695, %rd1786, 16;
	and.b64  	%rd696, %rd695, 1;
	add.s64 	%rd699, %rd674, %rd91;
	add.s64 	%rd700, %rd699, %rd86;
	add.s64 	%rd701, %rd700, %rd692;
	shr.u64 	%rd702, %rd13, 14;
	and.b64  	%rd703, %rd702, 1;
	add.s64 	%rd704, %rd701, %rd703;
	add.s64 	%rd705, %rd704, %rd694;
	shr.u64 	%rd706, %rd1786, 14;
	and.b64  	%rd707, %rd706, 1;
	add.s64 	%rd708, %rd705, %rd707;
	add.s64 	%rd96, %rd708, %rd696;
	setp.eq.s64 	%p64, %rd96, 3;
	mov.b64 	%rd1803, 32768;
	@%p64 bra 	$L__BB0_48;
	shr.u64 	%rd709, %rd13, 15;
	and.b64  	%rd710, %rd709, 1;
	setp.eq.b64 	%p65, %rd710, 1;
	setp.eq.s64 	%p66, %rd96, 2;
	selp.b64 	%rd711, 32768, 0, %p66;
	selp.b64 	%rd1803, %rd711, 0, %p65;
$L__BB0_48:
	or.b64  	%rd99, %rd1803, %rd95;
	shr.u64 	%rd713, %rd1781, 17;
	and.b64  	%rd714, %rd713, 1;
	shr.u64 	%rd715, %rd13, 17;
	and.b64  	%rd716, %rd715, 1;
	shr.u64 	%rd717, %rd1786, 17;
	and.b64  	%rd718, %rd717, 1;
	shr.u64 	%rd721, %rd1786, 16;
	and.b64  	%rd100, %rd721, 1;
	add.s64 	%rd722, %rd100, %rd692;
	add.s64 	%rd723, %rd722, %rd91;
	add.s64 	%rd724, %rd723, %rd714;
	shr.u64 	%rd725, %rd13, 15;
	and.b64  	%rd726, %rd725, 1;
	add.s64 	%rd727, %rd724, %rd726;
	add.s64 	%rd728, %rd727, %rd716;
	shr.u64 	%rd729, %rd1786, 15;
	and.b64  	%rd730, %rd729, 1;
	add.s64 	%rd731, %rd728, %rd730;
	add.s64 	%rd101, %rd731, %rd718;
	setp.eq.s64 	%p67, %rd101, 3;
	mov.b64 	%rd1804, 65536;
	@%p67 bra 	$L__BB0_50;
	shr.u64 	%rd732, %rd13, 16;
	and.b64  	%rd733, %rd732, 1;
	setp.eq.b64 	%p68, %rd733, 1;
	setp.eq.s64 	%p69, %rd101, 2;
	selp.b64 	%rd734, 65536, 0, %p69;
	selp.b64 	%rd1804, %rd734, 0, %p68;
$L__BB0_50:
	or.b64  	%rd104, %rd1804, %rd99;
	shr.u64 	%rd736, %rd1781, 18;
	and.b64  	%rd737, %rd736, 1;
	shr.u64 	%rd738, %rd13, 18;
	and.b64  	%rd739, %rd738, 1;
	shr.u64 	%rd740, %rd1786, 18;
	and.b64  	%rd741, %rd740, 1;
	shr.u64 	%rd742, %rd1786, 17;
	and.b64  	%rd743, %rd742, 1;
	shr.u64 	%rd744, %rd1781, 17;
	and.b64  	%rd105, %rd744, 1;
	add.s64 	%rd745, %rd743, %rd105;
	shr.u64 	%rd746, %rd1781, 16;
	and.b64  	%rd747, %rd746, 1;
	add.s64 	%rd748, %rd745, %rd747;
	add.s64 	%rd749, %rd748, %rd737;
	shr.u64 	%rd750, %rd13, 16;
	and.b64  	%rd751, %rd750, 1;
	add.s64 	%rd752, %rd749, %rd751;
	add.s64 	%rd753, %rd752, %rd739;
	add.s64 	%rd754, %rd753, %rd100;
	add.s64 	%rd106, %rd754, %rd741;
	setp.eq.s64 	%p70, %rd106, 3;
	mov.b64 	%rd1805, 131072;
	@%p70 bra 	$L__BB0_52;
	shr.u64 	%rd755, %rd13, 17;
	and.b64  	%rd756, %rd755, 1;
	setp.eq.b64 	%p71, %rd756, 1;
	setp.eq.s64 	%p72, %rd106, 2;
	selp.b64 	%rd757, 131072, 0, %p72;
	selp.b64 	%rd1805, %rd757, 0, %p71;
$L__BB0_52:
	or.b64  	%rd109, %rd1805, %rd104;
	shr.u64 	%rd759, %rd1781, 19;
	and.b64  	%rd760, %rd759, 1;
	shr.u64 	%rd761, %rd13, 19;
	and.b64  	%rd762, %rd761, 1;
	shr.u64 	%rd763, %rd1786, 19;
	and.b64  	%rd764, %rd763, 1;
	shr.u64 	%rd767, %rd1786, 18;
	and.b64  	%rd110, %rd767, 1;
	add.s64 	%rd768, %rd110, %rd737;
	add.s64 	%rd769, %rd768, %rd105;
	add.s64 	%rd770, %rd769, %rd760;
	shr.u64 	%rd771, %rd13, 17;
	and.b64  	%rd772, %rd771, 1;
	add.s64 	%rd773, %rd770, %rd772;
	add.s64 	%rd774, %rd773, %rd762;
	shr.u64 	%rd775, %rd1786, 17;
	and.b64  	%rd776, %rd775, 1;
	add.s64 	%rd777, %rd774, %rd776;
	add.s64 	%rd111, %rd777, %rd764;
	setp.eq.s64 	%p73, %rd111, 3;
	mov.b64 	%rd1806, 262144;
	@%p73 bra 	$L__BB0_54;
	shr.u64 	%rd778, %rd13, 18;
	and.b64  	%rd779, %rd778, 1;
	setp.eq.b64 	%p74, %rd779, 1;
	setp.eq.s64 	%p75, %rd111, 2;
	selp.b64 	%rd780, 262144, 0, %p75;
	selp.b64 	%rd1806, %rd780, 0, %p74;
$L__BB0_54:
	or.b64  	%rd114, %rd1806, %rd109;
	shr.u64 	%rd782, %rd1781, 20;
	and.b64  	%rd783, %rd782, 1;
	shr.u64 	%rd784, %rd13, 20;
	and.b64  	%rd785, %rd784, 1;
	shr.u64 	%rd786, %rd1786, 20;
	and.b64  	%rd787, %rd786, 1;
	shr.u64 	%rd788, %rd1786, 19;
	and.b64  	%rd789, %rd788, 1;
	shr.u64 	%rd790, %rd1781, 19;
	and.b64  	%rd115, %rd790, 1;
	add.s64 	%rd791, %rd789, %rd115;
	shr.u64 	%rd792, %rd1781, 18;
	and.b64  	%rd793, %rd792, 1;
	add.s64 	%rd794, %rd791, %rd793;
	add.s64 	%rd795, %rd794, %rd783;
	shr.u64 	%rd796, %rd13, 18;
	and.b64  	%rd797, %rd796, 1;
	add.s64 	%rd798, %rd795, %rd797;
	add.s64 	%rd799, %rd798, %rd785;
	add.s64 	%rd800, %rd799, %rd110;
	add.s64 	%rd116, %rd800, %rd787;
	setp.eq.s64 	%p76, %rd116, 3;
	mov.b64 	%rd1807, 524288;
	@%p76 bra 	$L__BB0_56;
	shr.u64 	%rd801, %rd13, 19;
	and.b64  	%rd802, %rd801, 1;
	setp.eq.b64 	%p77, %rd802, 1;
	setp.eq.s64 	%p78, %rd116, 2;
	selp.b64 	%rd803, 524288, 0, %p78;
	selp.b64 	%rd1807, %rd803, 0, %p77;
$L__BB0_56:
	or.b64  	%rd119, %rd1807, %rd114;
	shr.u64 	%rd805, %rd1781, 21;
	and.b64  	%rd806, %rd805, 1;
	shr.u64 	%rd807, %rd13, 21;
	and.b64  	%rd808, %rd807, 1;
	shr.u64 	%rd809, %rd1786, 21;
	and.b64  	%rd810, %rd809, 1;
	shr.u64 	%rd813, %rd1786, 20;
	and.b64  	%rd120, %rd813, 1;
	add.s64 	%rd814, %rd120, %rd783;
	add.s64 	%rd815, %rd814, %rd115;
	add.s64 	%rd816, %rd815, %rd806;
	shr.u64 	%rd817, %rd13, 19;
	and.b64  	%rd818, %rd817, 1;
	add.s64 	%rd819, %rd816, %rd818;
	add.s64 	%rd820, %rd819, %rd808;
	shr.u64 	%rd821, %rd1786, 19;
	and.b64  	%rd822, %rd821, 1;
	add.s64 	%rd823, %rd820, %rd822;
	add.s64 	%rd121, %rd823, %rd810;
	setp.eq.s64 	%p79, %rd121, 3;
	mov.b64 	%rd1808, 1048576;
	@%p79 bra 	$L__BB0_58;
	shr.u64 	%rd824, %rd13, 20;
	and.b64  	%rd825, %rd824, 1;
	setp.eq.b64 	%p80, %rd825, 1;
	setp.eq.s64 	%p81, %rd121, 2;
	selp.b64 	%rd826, 1048576, 0, %p81;
	selp.b64 	%rd1808, %rd826, 0, %p80;
$L__BB0_58:
	or.b64  	%rd124, %rd1808, %rd119;
	shr.u64 	%rd828, %rd1781, 22;
	and.b64  	%rd829, %rd828, 1;
	shr.u64 	%rd830, %rd13, 22;
	and.b64  	%rd831, %rd830, 1;
	shr.u64 	%rd832, %rd1786, 22;
	and.b64  	%rd833, %rd832, 1;
	shr.u64 	%rd834, %rd1786, 21;
	and.b64  	%rd835, %rd834, 1;
	shr.u64 	%rd836, %rd1781, 21;
	and.b64  	%rd125, %rd836, 1;
	add.s64 	%rd837, %rd835, %rd125;
	shr.u64 	%rd838, %rd1781, 20;
	and.b64  	%rd839, %rd838, 1;
	add.s64 	%rd840, %rd837, %rd839;
	add.s64 	%rd841, %rd840, %rd829;
	shr.u64 	%rd842, %rd13, 20;
	and.b64  	%rd843, %rd842, 1;
	add.s64 	%rd844, %rd841, %rd843;
	add.s64 	%rd845, %rd844, %rd831;
	add.s64 	%rd846, %rd845, %rd120;
	add.s64 	%rd126, %rd846, %rd833;
	setp.eq.s64 	%p82, %rd126, 3;
	mov.b64 	%rd1809, 2097152;
	@%p82 bra 	$L__BB0_60;
	shr.u64 	%rd847, %rd13, 21;
	and.b64  	%rd848, %rd847, 1;
	setp.eq.b64 	%p83, %rd848, 1;
	setp.eq.s64 	%p84, %rd126, 2;
	selp.b64 	%rd849, 2097152, 0, %p84;
	selp.b64 	%rd1809, %rd849, 0, %p83;
$L__BB0_60:
	or.b64  	%rd129, %rd1809, %rd124;
	shr.u64 	%rd851, %rd1781, 23;
	and.b64  	%rd852, %rd851, 1;
	shr.u64 	%rd853, %rd13, 23;
	and.b64  	%rd854, %rd853, 1;
	shr.u64 	%rd855, %rd1786, 23;
	and.b64  	%rd856, %rd855, 1;
	shr.u64 	%rd859, %rd1786, 22;
	and.b64  	%rd130, %rd859, 1;
	add.s64 	%rd860, %rd130, %rd829;
	add.s64 	%rd861, %rd860, %rd125;
	add.s64 	%rd862, %rd861, %rd852;
	shr.u64 	%rd863, %rd13, 21;
	and.b64  	%rd864, %rd863, 1;
	add.s64 	%rd865, %rd862, %rd864;
	add.s64 	%rd866, %rd865, %rd854;
	shr.u64 	%rd867, %rd1786, 21;
	and.b64  	%rd868, %rd867, 1;
	add.s64 	%rd869, %rd866, %rd868;
	add.s64 	%rd131, %rd869, %rd856;
	setp.eq.s64 	%p85, %rd131, 3;
	mov.b64 	%rd1810, 4194304;
	@%p85 bra 	$L__BB0_62;
	shr.u64 	%rd870, %rd13, 22;
	and.b64  	%rd871, %rd870, 1;
	setp.eq.b64 	%p86, %rd871, 1;
	setp.eq.s64 	%p87, %rd131, 2;
	selp.b64 	%rd872, 4194304, 0, %p87;
	selp.b64 	%rd1810, %rd872, 0, %p86;
$L__BB0_62:
	or.b64  	%rd134, %rd1810, %rd129;
	shr.u64 	%rd874, %rd1781, 24;
	and.b64  	%rd875, %rd874, 1;
	shr.u64 	%rd876, %rd13, 24;
	and.b64  	%rd877, %rd876, 1;
	shr.u64 	%rd878, %rd1786, 24;
	and.b64  	%rd879, %rd878, 1;
	shr.u64 	%rd880, %rd1786, 23;
	and.b64  	%rd881, %rd880, 1;
	shr.u64 	%rd882, %rd1781, 23;
	and.b64  	%rd135, %rd882, 1;
	add.s64 	%rd883, %rd881, %rd135;
	shr.u64 	%rd884, %rd1781, 22;
	and.b64  	%rd885, %rd884, 1;
	add.s64 	%rd886, %rd883, %rd885;
	add.s64 	%rd887, %rd886, %rd875;
	shr.u64 	%rd888, %rd13, 22;
	and.b64  	%rd889, %rd888, 1;
	add.s64 	%rd890, %rd887, %rd889;
	add.s64 	%rd891, %rd890, %rd877;
	add.s64 	%rd892, %rd891, %rd130;
	add.s64 	%rd136, %rd892, %rd879;
	setp.eq.s64 	%p88, %rd136, 3;
	mov.b64 	%rd1811, 8388608;
	@%p88 bra 	$L__BB0_64;
	shr.u64 	%rd893, %rd13, 23;
	and.b64  	%rd894, %rd893, 1;
	setp.eq.b64 	%p89, %rd894, 1;
	setp.eq.s64 	%p90, %rd136, 2;
	selp.b64 	%rd895, 8388608, 0, %p90;
	selp.b64 	%rd1811, %rd895, 0, %p89;
$L__BB0_64:
	or.b64  	%rd139, %rd1811, %rd134;
	shr.u64 	%rd897, %rd1781, 25;
	and.b64  	%rd898, %rd897, 1;
	shr.u64 	%rd899, %rd13, 25;
	and.b64  	%rd900, %rd899, 1;
	shr.u64 	%rd901, %rd1786, 25;
	and.b64  	%rd902, %rd901, 1;
	shr.u64 	%rd905, %rd1786, 24;
	and.b64  	%rd140, %rd905, 1;
	add.s64 	%rd906, %rd140, %rd875;
	add.s64 	%rd907, %rd906, %rd135;
	add.s64 	%rd908, %rd907, %rd898;
	shr.u64 	%rd909, %rd13, 23;
	and.b64  	%rd910, %rd909, 1;
	add.s64 	%rd911, %rd908, %rd910;
	add.s64 	%rd912, %rd911, %rd900;
	shr.u64 	%rd913, %rd1786, 23;
	and.b64  	%rd914, %rd913, 1;
	add.s64 	%rd915, %rd912, %rd914;
	add.s64 	%rd141, %rd915, %rd902;
	setp.eq.s64 	%p91, %rd141, 3;
	mov.b64 	%rd1812, 16777216;
	@%p91 bra 	$L__BB0_66;
	shr.u64 	%rd916, %rd13, 24;
	and.b64  	%rd917, %rd916, 1;
	setp.eq.b64 	%p92, %rd917, 1;
	setp.eq.s64 	%p93, %rd141, 2;
	selp.b64 	%rd918, 16777216, 0, %p93;
	selp.b64 	%rd1812, %rd918, 0, %p92;
$L__BB0_66:
	or.b64  	%rd144, %rd1812, %rd139;
	shr.u64 	%rd920, %rd1781, 26;
	and.b64  	%rd921, %rd920, 1;
	shr.u64 	%rd922, %rd13, 26;
	and.b64  	%rd923, %rd922, 1;
	shr.u64 	%rd924, %rd1786, 26;
	and.b64  	%rd145, %rd924, 1;
	shr.u64 	%rd927, %rd1781, 25;
	and.b64  	%rd928, %rd927, 1;
	add.s64 	%rd929, %rd902, %rd928;
	shr.u64 	%rd930, %rd1781, 24;
	and.b64  	%rd931, %rd930, 1;
	add.s64 	%rd932, %rd929, %rd931;
	add.s64 	%rd933, %rd932, %rd921;
	shr.u64 	%rd934, %rd13, 24;
	and.b64  	%rd935, %rd934, 1;
	add.s64 	%rd936, %rd933, %rd935;
	add.s64 	%rd937, %rd936, %rd923;
	add.s64 	%rd938, %rd937, %rd140;
	add.s64 	%rd146, %rd938, %rd145;
	setp.eq.s64 	%p94, %rd146, 3;
	mov.b64 	%rd1813, 33554432;
	@%p94 bra 	$L__BB0_68;
	shr.u64 	%rd939, %rd13, 25;
	and.b64  	%rd940, %rd939, 1;
	setp.eq.b64 	%p95, %rd940, 1;
	setp.eq.s64 	%p96, %rd146, 2;
	selp.b64 	%rd941, 33554432, 0, %p96;
	selp.b64 	%rd1813, %rd941, 0, %p95;
$L__BB0_68:
	or.b64  	%rd149, %rd1813, %rd144;
	shr.u64 	%rd943, %rd1781, 27;
	and.b64  	%rd944, %rd943, 1;
	shr.u64 	%rd945, %rd13, 27;
	and.b64  	%rd946, %rd945, 1;
	shr.u64 	%rd947, %rd1786, 27;
	and.b64  	%rd150, %rd947, 1;
	add.s64 	%rd950, %rd145, %rd921;
	shr.u64 	%rd951, %rd1781, 25;
	and.b64  	%rd952, %rd951, 1;
	add.s64 	%rd953, %rd950, %rd952;
	add.s64 	%rd954, %rd953, %rd944;
	shr.u64 	%rd955, %rd13, 25;
	and.b64  	%rd956, %rd955, 1;
	add.s64 	%rd957, %rd954, %rd956;
	add.s64 	%rd958, %rd957, %rd946;
	shr.u64 	%rd959, %rd1786, 25;
	and.b64  	%rd960, %rd959, 1;
	add.s64 	%rd961, %rd958, %rd960;
	add.s64 	%rd151, %rd961, %rd150;
	setp.eq.s64 	%p97, %rd151, 3;
	mov.b64 	%rd1814, 67108864;
	@%p97 bra 	$L__BB0_70;
	shr.u64 	%rd962, %rd13, 26;
	and.b64  	%rd963, %rd962, 1;
	setp.eq.b64 	%p98, %rd963, 1;
	setp.eq.s64 	%p99, %rd151, 2;
	selp.b64 	%rd964, 67108864, 0, %p99;
	selp.b64 	%rd1814, %rd964, 0, %p98;
$L__BB0_70:
	or.b64  	%rd154, %rd1814, %rd149;
	shr.u64 	%rd966, %rd1781, 28;
	and.b64  	%rd967, %rd966, 1;
	shr.u64 	%rd968, %rd13, 28;
	and.b64  	%rd969, %rd968, 1;
	shr.u64 	%rd970, %rd1786, 28;
	and.b64  	%rd155, %rd970, 1;
	shr.u64 	%rd971, %rd1781, 27;
	and.b64  	%rd972, %rd971, 1;
	add.s64 	%rd973, %rd150, %rd972;
	shr.u64 	%rd974, %rd1781, 26;
	and.b64  	%rd975, %rd974, 1;
	add.s64 	%rd976, %rd973, %rd975;
	add.s64 	%rd977, %rd976, %rd967;
	shr.u64 	%rd978, %rd13, 26;
	and.b64  	%rd979, %rd978, 1;
	add.s64 	%rd980, %rd977, %rd979;
	add.s64 	%rd981, %rd980, %rd969;
	add.s64 	%rd982, %rd981, %rd145;
	add.s64 	%rd156, %rd982, %rd155;
	setp.eq.s64 	%p100, %rd156, 3;
	mov.b64 	%rd1815, 134217728;
	@%p100 bra 	$L__BB0_72;
	shr.u64 	%rd983, %rd13, 27;
	and.b64  	%rd984, %rd983, 1;
	setp.eq.b64 	%p101, %rd984, 1;
	setp.eq.s64 	%p102, %rd156, 2;
	selp.b64 	%rd985, 134217728, 0, %p102;
	selp.b64 	%rd1815, %rd985, 0, %p101;
$L__BB0_72:
	or.b64  	%rd159, %rd1815, %rd154;
	shr.u64 	%rd987, %rd1781, 29;
	and.b64  	%rd988, %rd987, 1;
	shr.u64 	%rd989, %rd13, 29;
	and.b64  	%rd990, %rd989, 1;
	shr.u64 	%rd991, %rd1786, 29;
	and.b64  	%rd160, %rd991, 1;
	shr.u64 	%rd992, %rd1781, 28;
	and.b64  	%rd993, %rd992, 1;
	add.s64 	%rd994, %rd155, %rd993;
	shr.u64 	%rd995, %rd1781, 27;
	and.b64  	%rd996, %rd995, 1;
	add.s64 	%rd997, %rd994, %rd996;
	add.s64 	%rd998, %rd997, %rd988;
	shr.u64 	%rd999, %rd13, 27;
	and.b64  	%rd1000, %rd999, 1;
	add.s64 	%rd1001, %rd998, %rd1000;
	add.s64 	%rd1002, %rd1001, %rd990;
	add.s64 	%rd1003, %rd1002, %rd150;
	add.s64 	%rd161, %rd1003, %rd160;
	setp.eq.s64 	%p103, %rd161, 3;
	mov.b64 	%rd1816, 268435456;
	@%p103 bra 	$L__BB0_74;
	shr.u64 	%rd1004, %rd13, 28;
	and.b64  	%rd1005, %rd1004, 1;
	setp.eq.b64 	%p104, %rd1005, 1;
	setp.eq.s64 	%p105, %rd161, 2;
	selp.b64 	%rd1006, 268435456, 0, %p105;
	selp.b64 	%rd1816, %rd1006, 0, %p104;
$L__BB0_74:
	or.b64  	%rd164, %rd1816, %rd159;
	shr.u64 	%rd1008, %rd1781, 30;
	and.b64  	%rd165, %rd1008, 1;
	shr.u64 	%rd1009, %rd13, 30;
	and.b64  	%rd1010, %rd1009, 1;
	shr.u64 	%rd1011, %rd1786, 30;
	and.b64  	%rd166, %rd1011, 1;
	shr.u64 	%rd1012, %rd1781, 29;
	and.b64  	%rd1013, %rd1012, 1;
	add.s64 	%rd1014, %rd160, %rd1013;
	shr.u64 	%rd1015, %rd1781, 28;
	and.b64  	%rd1016, %rd1015, 1;
	add.s64 	%rd1017, %rd1014, %rd1016;
	add.s64 	%rd1018, %rd1017, %rd165;
	shr.u64 	%rd1019, %rd13, 28;
	and.b64  	%rd1020, %rd1019, 1;
	add.s64 	%rd1021, %rd1018, %rd1020;
	add.s64 	%rd1022, %rd1021, %rd1010;
	add.s64 	%rd1023, %rd1022, %rd155;
	add.s64 	%rd167, %rd1023, %rd166;
	setp.eq.s64 	%p106, %rd167, 3;
	mov.b64 	%rd1817, 536870912;
	@%p106 bra 	$L__BB0_76;
	shr.u64 	%rd1024, %rd13, 29;
	and.b64  	%rd1025, %rd1024, 1;
	setp.eq.b64 	%p107, %rd1025, 1;
	setp.eq.s64 	%p108, %rd167, 2;
	selp.b64 	%rd1026, 536870912, 0, %p108;
	selp.b64 	%rd1817, %rd1026, 0, %p107;
$L__BB0_76:
	or.b64  	%rd170, %rd1817, %rd164;
	shr.u64 	%rd1028, %rd1781, 31;
	and.b64  	%rd171, %rd1028, 1;
	shr.u64 	%rd1029, %rd13, 31;
	and.b64  	%rd1030, %rd1029, 1;
	shr.u64 	%rd1031, %rd1786, 31;
	and.b64  	%rd1032, %rd1031, 1;
	add.s64 	%rd1033, %rd166, %rd165;
	shr.u64 	%rd1034, %rd1781, 29;
	and.b64  	%rd1035, %rd1034, 1;
	add.s64 	%rd1036, %rd1033, %rd1035;
	add.s64 	%rd1037, %rd1036, %rd171;
	shr.u64 	%rd1038, %rd13, 29;
	and.b64  	%rd1039, %rd1038, 1;
	add.s64 	%rd1040, %rd1037, %rd1039;
	add.s64 	%rd1041, %rd1040, %rd1030;
	add.s64 	%rd1042, %rd1041, %rd160;
	add.s64 	%rd172, %rd1042, %rd1032;
	setp.eq.s64 	%p109, %rd172, 3;
	mov.b64 	%rd1818, 1073741824;
	@%p109 bra 	$L__BB0_78;
	shr.u64 	%rd1043, %rd13, 30;
	and.b64  	%rd1044, %rd1043, 1;
	setp.eq.b64 	%p110, %rd1044, 1;
	setp.eq.s64 	%p111, %rd172, 2;
	selp.b64 	%rd1045, 1073741824, 0, %p111;
	selp.b64 	%rd1818, %rd1045, 0, %p110;
$L__BB0_78:
	or.b64  	%rd175, %rd1818, %rd170;
	shr.u64 	%rd1047, %rd1781, 32;
	and.b64  	%rd1048, %rd1047, 1;
	shr.u64 	%rd1049, %rd13, 32;
	and.b64  	%rd1050, %rd1049, 1;
	shr.u64 	%rd1051, %rd1786, 32;
	and.b64  	%rd1052, %rd1051, 1;
	shr.u64 	%rd1053, %rd1786, 31;
	and.b64  	%rd1054, %rd1053, 1;
	add.s64 	%rd1055, %rd1054, %rd171;
	add.s64 	%rd1056, %rd1055, %rd165;
	add.s64 	%rd1057, %rd1056, %rd1048;
	shr.u64 	%rd1058, %rd13, 30;
	and.b64  	%rd1059, %rd1058, 1;
	add.s64 	%rd1060, %rd1057, %rd1059;
	add.s64 	%rd1061, %rd1060, %rd1050;
	add.s64 	%rd1062, %rd1061, %rd166;
	add.s64 	%rd176, %rd1062, %rd1052;
	setp.eq.s64 	%p112, %rd176, 3;
	mov.b64 	%rd1819, 2147483648;
	@%p112 bra 	$L__BB0_80;
	shr.u64 	%rd1063, %rd13, 31;
	and.b64  	%rd1064, %rd1063, 1;
	setp.eq.b64 	%p113, %rd1064, 1;
	setp.eq.s64 	%p114, %rd176, 2;
	selp.b64 	%rd1065, 2147483648, 0, %p114;
	selp.b64 	%rd1819, %rd1065, 0, %p113;
$L__BB0_80:
	or.b64  	%rd179, %rd1819, %rd175;
	shr.u64 	%rd1067, %rd1781, 33;
	and.b64  	%rd1068, %rd1067, 1;
	shr.u64 	%rd1069, %rd13, 33;
	and.b64  	%rd1070, %rd1069, 1;
	shr.u64 	%rd1071, %rd1786, 33;
	and.b64  	%rd1072, %rd1071, 1;
	shr.u64 	%rd1075, %rd1786, 32;
	and.b64  	%rd180, %rd1075, 1;
	add.s64 	%rd1076, %rd180, %rd1048;
	add.s64 	%rd1077, %rd1076, %rd171;
	add.s64 	%rd1078, %rd1077, %rd1068;
	shr.u64 	%rd1079, %rd13, 31;
	and.b64  	%rd1080, %rd1079, 1;
	add.s64 	%rd1081, %rd1078, %rd1080;
	add.s64 	%rd1082, %rd1081, %rd1070;
	shr.u64 	%rd1083, %rd1786, 31;
	and.b64  	%rd1084, %rd1083, 1;
	add.s64 	%rd1085, %rd1082, %rd1084;
	add.s64 	%rd181, %rd1085, %rd1072;
	setp.eq.s64 	%p115, %rd181, 3;
	mov.b64 	%rd1820, 4294967296;
	@%p115 bra 	$L__BB0_82;
	shr.u64 	%rd1086, %rd13, 32;
	and.b64  	%rd1087, %rd1086, 1;
	setp.eq.b64 	%p116, %rd1087, 1;
	setp.eq.s64 	%p117, %rd181, 2;
	selp.b64 	%rd1088, 4294967296, 0, %p117;
	selp.b64 	%rd1820, %rd1088, 0, %p116;
$L__BB0_82:
	or.b64  	%rd184, %rd1820, %rd179;
	shr.u64 	%rd1090, %rd1781, 34;
	and.b64  	%rd1091, %rd1090, 1;
	shr.u64 	%rd1092, %rd13, 34;
	and.b64  	%rd1093, %rd1092, 1;
	shr.u64 	%rd1094, %rd1786, 34;
	and.b64  	%rd1095, %rd1094, 1;
	shr.u64 	%rd1096, %rd1781, 33;
	and.b64  	%rd1097, %rd1096, 1;
	shr.u64 	%rd1098, %rd1786, 33;
	and.b64  	%rd185, %rd1098, 1;
	add.s64 	%rd1099, %rd185, %rd1097;
	shr.u64 	%rd1100, %rd1781, 32;
	and.b64  	%rd1101, %rd1100, 1;
	add.s64 	%rd1102, %rd1099, %rd1101;
	add.s64 	%rd1103, %rd1102, %rd1091;
	shr.u64 	%rd1104, %rd13, 32;
	and.b64  	%rd1105, %rd1104, 1;
	add.s64 	%rd1106, %rd1103, %rd1105;
	add.s64 	%rd1107, %rd1106, %rd1093;
	add.s64 	%rd1108, %rd1107, %rd180;
	add.s64 	%rd186, %rd1108, %rd1095;
	setp.eq.s64 	%p118, %rd186, 3;
	mov.b64 	%rd1821, 8589934592;
	@%p118 bra 	$L__BB0_84;
	shr.u64 	%rd1109, %rd13, 33;
	and.b64  	%rd1110, %rd1109, 1;
	setp.eq.b64 	%p119, %rd1110, 1;
	setp.eq.s64 	%p120, %rd186, 2;
	selp.b64 	%rd1111, 8589934592, 0, %p120;
	selp.b64 	%rd1821, %rd1111, 0, %p119;
$L__BB0_84:
	or.b64  	%rd189, %rd1821, %rd184;
	shr.u64 	%rd1113, %rd1781, 35;
	and.b64  	%rd1114, %rd1113, 1;
	shr.u64 	%rd1115, %rd13, 35;
	and.b64  	%rd1116, %rd1115, 1;
	shr.u64 	%rd1117, %rd1786, 35;
	and.b64  	%rd1118, %rd1117, 1;
	shr.u64 	%rd1119, %rd1781, 34;
	and.b64  	%rd1120, %rd1119, 1;
	shr.u64 	%rd1121, %rd1786, 34;
	and.b64  	%rd190, %rd1121, 1;
	add.s64 	%rd1122, %rd190, %rd1120;
	shr.u64 	%rd1123, %rd1781, 33;
	and.b64  	%rd1124, %rd1123, 1;
	add.s64 	%rd1125, %rd1122, %rd1124;
	add.s64 	%rd1126, %rd1125, %rd1114;
	shr.u64 	%rd1127, %rd13, 33;
	and.b64  	%rd1128, %rd1127, 1;
	add.s64 	%rd1129, %rd1126, %rd1128;
	add.s64 	%rd1130, %rd1129, %rd1116;
	add.s64 	%rd1131, %rd1130, %rd185;
	add.s64 	%rd191, %rd1131, %rd1118;
	setp.eq.s64 	%p121, %rd191, 3;
	mov.b64 	%rd1822, 17179869184;
	@%p121 bra 	$L__BB0_86;
	shr.u64 	%rd1132, %rd13, 34;
	and.b64  	%rd1133, %rd1132, 1;
	setp.eq.b64 	%p122, %rd1133, 1;
	setp.eq.s64 	%p123, %rd191, 2;
	selp.b64 	%rd1134, 17179869184, 0, %p123;
	selp.b64 	%rd1822, %rd1134, 0, %p122;
$L__BB0_86:
	or.b64  	%rd194, %rd1822, %rd189;
	shr.u64 	%rd1136, %rd1781, 36;
	and.b64  	%rd1137, %rd1136, 1;
	shr.u64 	%rd1138, %rd13, 36;
	and.b64  	%rd1139, %rd1138, 1;
	shr.u64 	%rd1140, %rd1786, 36;
	and.b64  	%rd1141, %rd1140, 1;
	shr.u64 	%rd1142, %rd1786, 35;
	and.b64  	%rd1143, %rd1142, 1;
	shr.u64 	%rd1144, %rd1781, 35;
	and.b64  	%rd195, %rd1144, 1;
	add.s64 	%rd1145, %rd1143, %rd195;
	shr.u64 	%rd1146, %rd1781, 34;
	and.b64  	%rd1147, %rd1146, 1;
	add.s64 	%rd1148, %rd1145, %rd1147;
	add.s64 	%rd1149, %rd1148, %rd1137;
	shr.u64 	%rd1150, %rd13, 34;
	and.b64  	%rd1151, %rd1150, 1;
	add.s64 	%rd1152, %rd1149, %rd1151;
	add.s64 	%rd1153, %rd1152, %rd1139;
	add.s64 	%rd1154, %rd1153, %rd190;
	add.s64 	%rd196, %rd1154, %rd1141;
	setp.eq.s64 	%p124, %rd196, 3;
	mov.b64 	%rd1823, 34359738368;
	@%p124 bra 	$L__BB0_88;
	shr.u64 	%rd1155, %rd13, 35;
	and.b64  	%rd1156, %rd1155, 1;
	setp.eq.b64 	%p125, %rd1156, 1;
	setp.eq.s64 	%p126, %rd196, 2;
	selp.b64 	%rd1157, 34359738368, 0, %p126;
	selp.b64 	%rd1823, %rd1157, 0, %p125;
$L__BB0_88:
	or.b64  	%rd199, %rd1823, %rd194;
	shr.u64 	%rd1159, %rd1781, 37;
	and.b64  	%rd1160, %rd1159, 1;
	shr.u64 	%rd1161, %rd13, 37;
	and.b64  	%rd1162, %rd1161, 1;
	shr.u64 	%rd1163, %rd1786, 37;
	and.b64  	%rd1164, %rd1163, 1;
	shr.u64 	%rd1167, %rd1786, 36;
	and.b64  	%rd200, %rd1167, 1;
	add.s64 	%rd1168, %rd200, %rd1137;
	add.s64 	%rd1169, %rd1168, %rd195;
	add.s64 	%rd1170, %rd1169, %rd1160;
	shr.u64 	%rd1171, %rd13, 35;
	and.b64  	%rd1172, %rd1171, 1;
	add.s64 	%rd1173, %rd1170, %rd1172;
	add.s64 	%rd1174, %rd1173, %rd1162;
	shr.u64 	%rd1175, %rd1786, 35;
	and.b64  	%rd1176, %rd1175, 1;
	add.s64 	%rd1177, %rd1174, %rd1176;
	add.s64 	%rd201, %rd1177, %rd1164;
	setp.eq.s64 	%p127, %rd201, 3;
	mov.b64 	%rd1824, 68719476736;
	@%p127 bra 	$L__BB0_90;
	shr.u64 	%rd1178, %rd13, 36;
	and.b64  	%rd1179, %rd1178, 1;
	setp.eq.b64 	%p128, %rd1179, 1;
	setp.eq.s64 	%p129, %rd201, 2;
	selp.b64 	%rd1180, 68719476736, 0, %p129;
	selp.b64 	%rd1824, %rd1180, 0, %p128;
$L__BB0_90:
	or.b64  	%rd204, %rd1824, %rd199;
	shr.u64 	%rd1182, %rd1781, 38;
	and.b64  	%rd1183, %rd1182, 1;
	shr.u64 	%rd1184, %rd13, 38;
	and.b64  	%rd1185, %rd1184, 1;
	shr.u64 	%rd1186, %rd1786, 38;
	and.b64  	%rd1187, %rd1186, 1;
	shr.u64 	%rd1188, %rd1786, 37;
	and.b64  	%rd1189, %rd1188, 1;
	shr.u64 	%rd1190, %rd1781, 37;
	and.b64  	%rd205, %rd1190, 1;
	add.s64 	%rd1191, %rd1189, %rd205;
	shr.u64 	%rd1192, %rd1781, 36;
	and.b64  	%rd1193, %rd1192, 1;
	add.s64 	%rd1194, %rd1191, %rd1193;
	add.s64 	%rd1195, %rd1194, %rd1183;
	shr.u64 	%rd1196, %rd13, 36;
	and.b64  	%rd1197, %rd1196, 1;
	add.s64 	%rd1198, %rd1195, %rd1197;
	add.s64 	%rd1199, %rd1198, %rd1185;
	add.s64 	%rd1200, %rd1199, %rd200;
	add.s64 	%rd206, %rd1200, %rd1187;
	setp.eq.s64 	%p130, %rd206, 3;
	mov.b64 	%rd1825, 137438953472;
	@%p130 bra 	$L__BB0_92;
	shr.u64 	%rd1201, %rd13, 37;
	and.b64  	%rd1202, %rd1201, 1;
	setp.eq.b64 	%p131, %rd1202, 1;
	setp.eq.s64 	%p132, %rd206, 2;
	selp.b64 	%rd1203, 137438953472, 0, %p132;
	selp.b64 	%rd1825, %rd1203, 0, %p131;
$L__BB0_92:
	or.b64  	%rd209, %rd1825, %rd204;
	shr.u64 	%rd1205, %rd1781, 39;
	and.b64  	%rd1206, %rd1205, 1;
	shr.u64 	%rd1207, %rd13, 39;
	and.b64  	%rd1208, %rd1207, 1;
	shr.u64 	%rd1209, %rd1786, 39;
	and.b64  	%rd1210, %rd1209, 1;
	shr.u64 	%rd1213, %rd1786, 38;
	and.b64  	%rd210, %rd1213, 1;
	add.s64 	%rd1214, %rd210, %rd1183;
	add.s64 	%rd1215, %rd1214, %rd205;
	add.s64 	%rd1216, %rd1215, %rd1206;
	shr.u64 	%rd1217, %rd13, 37;
	and.b64  	%rd1218, %rd1217, 1;
	add.s64 	%rd1219, %rd1216, %rd1218;
	add.s64 	%rd1220, %rd1219, %rd1208;
	shr.u64 	%rd1221, %rd1786, 37;
	and.b64  	%rd1222, %rd1221, 1;
	add.s64 	%rd1223, %rd1220, %rd1222;
	add.s64 	%rd211, %rd1223, %rd1210;
	setp.eq.s64 	%p133, %rd211, 3;
	mov.b64 	%rd1826, 274877906944;
	@%p133 bra 	$L__BB0_94;
	shr.u64 	%rd1224, %rd13, 38;
	and.b64  	%rd1225, %rd1224, 1;
	setp.eq.b64 	%p134, %rd1225, 1;
	setp.eq.s64 	%p135, %rd211, 2;
	selp.b64 	%rd1226, 274877906944, 0, %p135;
	selp.b64 	%rd1826, %rd1226, 0, %p134;
$L__BB0_94:
	or.b64  	%rd214, %rd1826, %rd209;
	shr.u64 	%rd1228, %rd1781, 40;
	and.b64  	%rd1229, %rd1228, 1;
	shr.u64 	%rd1230, %rd13, 40;
	and.b64  	%rd1231, %rd1230, 1;
	shr.u64 	%rd1232, %rd1786, 40;
	and.b64  	%rd1233, %rd1232, 1;
	shr.u64 	%rd1234, %rd1781, 39;
	and.b64  	%rd1235, %rd1234, 1;
	shr.u64 	%rd1236, %rd1786, 39;
	and.b64  	%rd215, %rd1236, 1;
	add.s64 	%rd1237, %rd215, %rd1235;
	shr.u64 	%rd1238, %rd1781, 38;
	and.b64  	%rd1239, %rd1238, 1;
	add.s64 	%rd1240, %rd1237, %rd1239;
	add.s64 	%rd1241, %rd1240, %rd1229;
	shr.u64 	%rd1242, %rd13, 38;
	and.b64  	%rd1243, %rd1242, 1;
	add.s64 	%rd1244, %rd1241, %rd1243;
	add.s64 	%rd1245, %rd1244, %rd1231;
	add.s64 	%rd1246, %rd1245, %rd210;
	add.s64 	%rd216, %rd1246, %rd1233;
	setp.eq.s64 	%p136, %rd216, 3;
	mov.b64 	%rd1827, 549755813888;
	@%p136 bra 	$L__BB0_96;
	shr.u64 	%rd1247, %rd13, 39;
	and.b64  	%rd1248, %rd1247, 1;
	setp.eq.b64 	%p137, %rd1248, 1;
	setp.eq.s64 	%p138, %rd216, 2;
	selp.b64 	%rd1249, 549755813888, 0, %p138;
	selp.b64 	%rd1827, %rd1249, 0, %p137;
$L__BB0_96:
	or.b64  	%rd219, %rd1827, %rd214;
	shr.u64 	%rd1251, %rd1781, 41;
	and.b64  	%rd1252, %rd1251, 1;
	shr.u64 	%rd1253, %rd13, 41;
	and.b64  	%rd1254, %rd1253, 1;
	shr.u64 	%rd1255, %rd1786, 41;
	and.b64  	%rd1256, %rd1255, 1;
	shr.u64 	%rd1257, %rd1781, 40;
	and.b64  	%rd1258, %rd1257, 1;
	shr.u64 	%rd1259, %rd1786, 40;
	and.b64  	%rd220, %rd1259, 1;
	add.s64 	%rd1260, %rd220, %rd1258;
	shr.u64 	%rd1261, %rd1781, 39;
	and.b64  	%rd1262, %rd1261, 1;
	add.s64 	%rd1263, %rd1260, %rd1262;
	add.s64 	%rd1264, %rd1263, %rd1252;
	shr.u64 	%rd1265, %rd13, 39;
	and.b64  	%rd1266, %rd1265, 1;
	add.s64 	%rd1267, %rd1264, %rd1266;
	add.s64 	%rd1268, %rd1267, %rd1254;
	add.s64 	%rd1269, %rd1268, %rd215;
	add.s64 	%rd221, %rd1269, %rd1256;
	setp.eq.s64 	%p139, %rd221, 3;
	mov.b64 	%rd1828, 1099511627776;
	@%p139 bra 	$L__BB0_98;
	shr.u64 	%rd1270, %rd13, 40;
	and.b64  	%rd1271, %rd1270, 1;
	setp.eq.b64 	%p140, %rd1271, 1;
	setp.eq.s64 	%p141, %rd221, 2;
	selp.b64 	%rd1272, 1099511627776, 0, %p141;
	selp.b64 	%rd1828, %rd1272, 0, %p140;
$L__BB0_98:
	or.b64  	%rd224, %rd1828, %rd219;
	shr.u64 	%rd1274, %rd1781, 42;
	and.b64  	%rd1275, %rd1274, 1;
	shr.u64 	%rd1276, %rd13, 42;
	and.b64  	%rd1277, %rd1276, 1;
	shr.u64 	%rd1278, %rd1786, 42;
	and.b64  	%rd1279, %rd1278, 1;
	shr.u64 	%rd1280, %rd1786, 41;
	and.b64  	%rd1281, %rd1280, 1;
	shr.u64 	%rd1282, %rd1781, 41;
	and.b64  	%rd225, %rd1282, 1;
	add.s64 	%rd1283, %rd1281, %rd225;
	shr.u64 	%rd1284, %rd1781, 40;
	and.b64  	%rd1285, %rd1284, 1;
	add.s64 	%rd1286, %rd1283, %rd1285;
	add.s64 	%rd1287, %rd1286, %rd1275;
	shr.u64 	%rd1288, %rd13, 40;
	and.b64  	%rd1289, %rd1288, 1;
	add.s64 	%rd1290, %rd1287, %rd1289;
	add.s64 	%rd1291, %rd1290, %rd1277;
	add.s64 	%rd1292, %rd1291, %rd220;
	add.s64 	%rd226, %rd1292, %rd1279;
	setp.eq.s64 	%p142, %rd226, 3;
	mov.b64 	%rd1829, 2199023255552;
	@%p142 bra 	$L__BB0_100;
	shr.u64 	%rd1293, %rd13, 41;
	and.b64  	%rd1294, %rd1293, 1;
	setp.eq.b64 	%p143, %rd1294, 1;
	setp.eq.s64 	%p144, %rd226, 2;
	selp.b64 	%rd1295, 2199023255552, 0, %p144;
	selp.b64 	%rd1829, %rd1295, 0, %p143;
$L__BB0_100:
	or.b64  	%rd229, %rd1829, %rd224;
	shr.u64 	%rd1297, %rd1781, 43;
	and.b64  	%rd1298, %rd1297, 1;
	shr.u64 	%rd1299, %rd13, 43;
	and.b64  	%rd1300, %rd1299, 1;
	shr.u64 	%rd1301, %rd1786, 43;
	and.b64  	%rd1302, %rd1301, 1;
	shr.u64 	%rd1305, %rd1786, 42;
	and.b64  	%rd230, %rd1305, 1;
	add.s64 	%rd1306, %rd230, %rd1275;
	add.s64 	%rd1307, %rd1306, %rd225;
	add.s64 	%rd1308, %rd1307, %rd1298;
	shr.u64 	%rd1309, %rd13, 41;
	and.b64  	%rd1310, %rd1309, 1;
	add.s64 	%rd1311, %rd1308, %rd1310;
	add.s64 	%rd1312, %rd1311, %rd1300;
	shr.u64 	%rd1313, %rd1786, 41;
	and.b64  	%rd1314, %rd1313, 1;
	add.s64 	%rd1315, %rd1312, %rd1314;
	add.s64 	%rd231, %rd1315, %rd1302;
	setp.eq.s64 	%p145, %rd231, 3;
	mov.b64 	%rd1830, 4398046511104;
	@%p145 bra 	$L__BB0_102;
	shr.u64 	%rd1316, %rd13, 42;
	and.b64  	%rd1317, %rd1316, 1;
	setp.eq.b64 	%p146, %rd1317, 1;
	setp.eq.s64 	%p147, %rd231, 2;
	selp.b64 	%rd1318, 4398046511104, 0, %p147;
	selp.b64 	%rd1830, %rd1318, 0, %p146;
$L__BB0_102:
	or.b64  	%rd234, %rd1830, %rd229;
	shr.u64 	%rd1320, %rd1781, 44;
	and.b64  	%rd1321, %rd1320, 1;
	shr.u64 	%rd1322, %rd13, 44;
	and.b64  	%rd1323, %rd1322, 1;
	shr.u64 	%rd1324, %rd1786, 44;
	and.b64  	%rd1325, %rd1324, 1;
	shr.u64 	%rd1326, %rd1786, 43;
	and.b64  	%rd1327, %rd1326, 1;
	shr.u64 	%rd1328, %rd1781, 43;
	and.b64  	%rd235, %rd1328, 1;
	add.s64 	%rd1329, %rd1327, %rd235;
	shr.u64 	%rd1330, %rd1781, 42;
	and.b64  	%rd1331, %rd1330, 1;
	add.s64 	%rd1332, %rd1329, %rd1331;
	add.s64 	%rd1333, %rd1332, %rd1321;
	shr.u64 	%rd1334, %rd13, 42;
	and.b64  	%rd1335, %rd1334, 1;
	add.s64 	%rd1336, %rd1333, %rd1335;
	add.s64 	%rd1337, %rd1336, %rd1323;
	add.s64 	%rd1338, %rd1337, %rd230;
	add.s64 	%rd236, %rd1338, %rd1325;
	setp.eq.s64 	%p148, %rd236, 3;
	mov.b64 	%rd1831, 8796093022208;
	@%p148 bra 	$L__BB0_104;
	shr.u64 	%rd1339, %rd13, 43;
	and.b64  	%rd1340, %rd1339, 1;
	setp.eq.b64 	%p149, %rd1340, 1;
	setp.eq.s64 	%p150, %rd236, 2;
	selp.b64 	%rd1341, 8796093022208, 0, %p150;
	selp.b64 	%rd1831, %rd1341, 0, %p149;
$L__BB0_104:
	or.b64  	%rd239, %rd1831, %rd234;
	shr.u64 	%rd1343, %rd1781, 45;
	and.b64  	%rd1344, %rd1343, 1;
	shr.u64 	%rd1345, %rd13, 45;
	and.b64  	%rd1346, %rd1345, 1;
	shr.u64 	%rd1347, %rd1786, 45;
	and.b64  	%rd1348, %rd1347, 1;
	shr.u64 	%rd1351, %rd1786, 44;
	and.b64  	%rd240, %rd1351, 1;
	add.s64 	%rd1352, %rd240, %rd1321;
	add.s64 	%rd1353, %rd1352, %rd235;
	add.s64 	%rd1354, %rd1353, %rd1344;
	shr.u64 	%rd1355, %rd13, 43;
	and.b64  	%rd1356, %rd1355, 1;
	add.s64 	%rd1357, %rd1354, %rd1356;
	add.s64 	%rd1358, %rd1357, %rd1346;
	shr.u64 	%rd1359, %rd1786, 43;
	and.b64  	%rd1360, %rd1359, 1;
	add.s64 	%rd1361, %rd1358, %rd1360;
	add.s64 	%rd241, %rd1361, %rd1348;
	setp.eq.s64 	%p151, %rd241, 3;
	mov.b64 	%rd1832, 17592186044416;
	@%p151 bra 	$L__BB0_106;
	shr.u64 	%rd1362, %rd13, 44;
	and.b64  	%rd1363, %rd1362, 1;
	setp.eq.b64 	%p152, %rd1363, 1;
	setp.eq.s64 	%p153, %rd241, 2;
	selp.b64 	%rd1364, 17592186044416, 0, %p153;
	selp.b64 	%rd1832, %rd1364, 0, %p152;
$L__BB0_106:
	or.b64  	%rd244, %rd1832, %rd239;
	shr.u64 	%rd1366, %rd1781, 46;
	and.b64  	%rd1367, %rd1366, 1;
	shr.u64 	%rd1368, %rd13, 46;
	and.b64  	%rd1369, %rd1368, 1;
	shr.u64 	%rd1370, %rd1786, 46;
	and.b64  	%rd1371, %rd1370, 1;
	shr.u64 	%rd1372, %rd1781, 45;
	and.b64  	%rd1373, %rd1372, 1;
	shr.u64 	%rd1374, %rd1786, 45;
	and.b64  	%rd245, %rd1374, 1;
	add.s64 	%rd1375, %rd245, %rd1373;
	shr.u64 	%rd1376, %rd1781, 44;
	and.b64  	%rd1377, %rd1376, 1;
	add.s64 	%rd1378, %rd1375, %rd1377;
	add.s64 	%rd1379, %rd1378, %rd1367;
	shr.u64 	%rd1380, %rd13, 44;
	and.b64  	%rd1381, %rd1380, 1;
	add.s64 	%rd1382, %rd1379, %rd1381;
	add.s64 	%rd1383, %rd1382, %rd1369;
	add.s64 	%rd1384, %rd1383, %rd240;
	add.s64 	%rd246, %rd1384, %rd1371;
	setp.eq.s64 	%p154, %rd246, 3;
	mov.b64 	%rd1833, 35184372088832;
	@%p154 bra 	$L__BB0_108;
	shr.u64 	%rd1385, %rd13, 45;
	and.b64  	%rd1386, %rd1385, 1;
	setp.eq.b64 	%p155, %rd1386, 1;
	setp.eq.s64 	%p156, %rd246, 2;
	selp.b64 	%rd1387, 35184372088832, 0, %p156;
	selp.b64 	%rd1833, %rd1387, 0, %p155;
$L__BB0_108:
	or.b64  	%rd249, %rd1833, %rd244;
	shr.u64 	%rd1389, %rd1781, 47;
	and.b64  	%rd1390, %rd1389, 1;
	shr.u64 	%rd1391, %rd13, 47;
	and.b64  	%rd1392, %rd1391, 1;
	shr.u64 	%rd1393, %rd1786, 47;
	and.b64  	%rd1394, %rd1393, 1;
	shr.u64 	%rd1395, %rd1781, 46;
	and.b64  	%rd1396, %rd1395, 1;
	shr.u64 	%rd1397, %rd1786, 46;
	and.b64  	%rd250, %rd1397, 1;
	add.s64 	%rd1398, %rd250, %rd1396;
	shr.u64 	%rd1399, %rd1781, 45;
	and.b64  	%rd1400, %rd1399, 1;
	add.s64 	%rd1401, %rd1398, %rd1400;
	add.s64 	%rd1402, %rd1401, %rd1390;
	shr.u64 	%rd1403, %rd13, 45;
	and.b64  	%rd1404, %rd1403, 1;
	add.s64 	%rd1405, %rd1402, %rd1404;
	add.s64 	%rd1406, %rd1405, %rd1392;
	add.s64 	%rd1407, %rd1406, %rd245;
	add.s64 	%rd251, %rd1407, %rd1394;
	setp.eq.s64 	%p157, %rd251, 3;
	mov.b64 	%rd1834, 70368744177664;
	@%p157 bra 	$L__BB0_110;
	shr.u64 	%rd1408, %rd13, 46;
	and.b64  	%rd1409, %rd1408, 1;
	setp.eq.b64 	%p158, %rd1409, 1;
	setp.eq.s64 	%p159, %rd251, 2;
	selp.b64 	%rd1410, 70368744177664, 0, %p159;
	selp.b64 	%rd1834, %rd1410, 0, %p158;
$L__BB0_110:
	or.b64  	%rd254, %rd1834, %rd249;
	shr.u64 	%rd1412, %rd1781, 48;
	and.b64  	%rd255, %rd1412, 1;
	shr.u64 	%rd1413, %rd13, 48;
	and.b64  	%rd1414, %rd1413, 1;
	shr.u64 	%rd1415, %rd1786, 48;
	and.b64  	%rd1416, %rd1415, 1;
	shr.u64 	%rd1419, %rd1781, 47;
	and.b64  	%rd1420, %rd1419, 1;
	add.s64 	%rd1421, %rd1394, %rd1420;
	shr.u64 	%rd1422, %rd1781, 46;
	and.b64  	%rd1423, %rd1422, 1;
	add.s64 	%rd1424, %rd1421, %rd1423;
	add.s64 	%rd1425, %rd1424, %rd255;
	shr.u64 	%rd1426, %rd13, 46;
	and.b64  	%rd1427, %rd1426, 1;
	add.s64 	%rd1428, %rd1425, %rd1427;
	add.s64 	%rd1429, %rd1428, %rd1414;
	add.s64 	%rd1430, %rd1429, %rd250;
	add.s64 	%rd256, %rd1430, %rd1416;
	setp.eq.s64 	%p160, %rd256, 3;
	mov.b64 	%rd1835, 140737488355328;
	@%p160 bra 	$L__BB0_112;
	shr.u64 	%rd1431, %rd13, 47;
	and.b64  	%rd1432, %rd1431, 1;
	setp.eq.b64 	%p161, %rd1432, 1;
	setp.eq.s64 	%p162, %rd256, 2;
	selp.b64 	%rd1433, 140737488355328, 0, %p162;
	selp.b64 	%rd1835, %rd1433, 0, %p161;
$L__BB0_112:
	or.b64  	%rd259, %rd1835, %rd254;
	shr.u64 	%rd1435, %rd1781, 49;
	and.b64  	%rd260, %rd1435, 1;
	shr.u64 	%rd1436, %rd13, 49;
	and.b64  	%rd1437, %rd1436, 1;
	shr.u64 	%rd1438, %rd1786, 49;
	and.b64  	%rd1439, %rd1438, 1;
	add.s64 	%rd1442, %rd1416, %rd255;
	shr.u64 	%rd1443, %rd1781, 47;
	and.b64  	%rd1444, %rd1443, 1;
	add.s64 	%rd1445, %rd1442, %rd1444;
	add.s64 	%rd1446, %rd1445, %rd260;
	shr.u64 	%rd1447, %rd13, 47;
	and.b64  	%rd1448, %rd1447, 1;
	add.s64 	%rd1449, %rd1446, %rd1448;
	add.s64 	%rd1450, %rd1449, %rd1437;
	shr.u64 	%rd1451, %rd1786, 47;
	and.b64  	%rd1452, %rd1451, 1;
	add.s64 	%rd1453, %rd1450, %rd1452;
	add.s64 	%rd261, %rd1453, %rd1439;
	setp.eq.s64 	%p163, %rd261, 3;
	mov.b64 	%rd1836, 281474976710656;
	@%p163 bra 	$L__BB0_114;
	shr.u64 	%rd1454, %rd13, 48;
	and.b64  	%rd1455, %rd1454, 1;
	setp.eq.b64 	%p164, %rd1455, 1;
	setp.eq.s64 	%p165, %rd261, 2;
	selp.b64 	%rd1456, 281474976710656, 0, %p165;
	selp.b64 	%rd1836, %rd1456, 0, %p164;
$L__BB0_114:
	or.b64  	%rd264, %rd1836, %rd259;
	shr.u64 	%rd1458, %rd1781, 50;
	and.b64  	%rd265, %rd1458, 1;
	shr.u64 	%rd1459, %rd13, 50;
	and.b64  	%rd1460, %rd1459, 1;
	shr.u64 	%rd1461, %rd1786, 50;
	and.b64  	%rd1462, %rd1461, 1;
	add.s64 	%rd1465, %rd1439, %rd260;
	add.s64 	%rd1466, %rd1465, %rd255;
	add.s64 	%rd1467, %rd1466, %rd265;
	shr.u64 	%rd1468, %rd13, 48;
	and.b64  	%rd1469, %rd1468, 1;
	add.s64 	%rd1470, %rd1467, %rd1469;
	add.s64 	%rd1471, %rd1470, %rd1460;
	shr.u64 	%rd1472, %rd1786, 48;
	and.b64  	%rd1473, %rd1472, 1;
	add.s64 	%rd1474, %rd1471, %rd1473;
	add.s64 	%rd266, %rd1474, %rd1462;
	setp.eq.s64 	%p166, %rd266, 3;
	mov.b64 	%rd1837, 562949953421312;
	@%p166 bra 	$L__BB0_116;
	shr.u64 	%rd1475, %rd13, 49;
	and.b64  	%rd1476, %rd1475, 1;
	setp.eq.b64 	%p167, %rd1476, 1;
	setp.eq.s64 	%p168, %rd266, 2;
	selp.b64 	%rd1477, 562949953421312, 0, %p168;
	selp.b64 	%rd1837, %rd1477, 0, %p167;
$L__BB0_116:
	or.b64  	%rd269, %rd1837, %rd264;
	shr.u64 	%rd1479, %rd1781, 51;
	and.b64  	%rd1480, %rd1479, 1;
	shr.u64 	%rd1481, %rd13, 51;
	and.b64  	%rd1482, %rd1481, 1;
	shr.u64 	%rd1483, %rd1786, 51;
	and.b64  	%rd1484, %rd1483, 1;
	add.s64 	%rd1487, %rd1462, %rd265;
	add.s64 	%rd1488, %rd1487, %rd260;
	add.s64 	%rd1489, %rd1488, %rd1480;
	shr.u64 	%rd1490, %rd13, 49;
	and.b64  	%rd1491, %rd1490, 1;
	add.s64 	%rd1492, %rd1489, %rd1491;
	add.s64 	%rd1493, %rd1492, %rd1482;
	shr.u64 	%rd1494, %rd1786, 49;
	and.b64  	%rd1495, %rd1494, 1;
	add.s64 	%rd1496, %rd1493, %rd1495;
	add.s64 	%rd270, %rd1496, %rd1484;
	setp.eq.s64 	%p169, %rd270, 3;
	mov.b64 	%rd1838, 1125899906842624;
	@%p169 bra 	$L__BB0_118;
	shr.u64 	%rd1497, %rd13, 50;
	and.b64  	%rd1498, %rd1497, 1;
	setp.eq.b64 	%p170, %rd1498, 1;
	setp.eq.s64 	%p171, %rd270, 2;
	selp.b64 	%rd1499, 1125899906842624, 0, %p171;
	selp.b64 	%rd1838, %rd1499, 0, %p170;
$L__BB0_118:
	or.b64  	%rd273, %rd1838, %rd269;
	shr.u64 	%rd1501, %rd1781, 52;
	and.b64  	%rd274, %rd1501, 1;
	shr.u64 	%rd1502, %rd13, 52;
	and.b64  	%rd1503, %rd1502, 1;
	shr.u64 	%rd1504, %rd1786, 52;
	and.b64  	%rd1505, %rd1504, 1;
	shr.u64 	%rd1508, %rd1781, 51;
	and.b64  	%rd1509, %rd1508, 1;
	add.s64 	%rd1510, %rd1484, %rd1509;
	add.s64 	%rd1511, %rd1510, %rd265;
	add.s64 	%rd1512, %rd1511, %rd274;
	shr.u64 	%rd1513, %rd13, 50;
	and.b64  	%rd1514, %rd1513, 1;
	add.s64 	%rd1515, %rd1512, %rd1514;
	add.s64 	%rd1516, %rd1515, %rd1503;
	shr.u64 	%rd1517, %rd1786, 50;
	and.b64  	%rd1518, %rd1517, 1;
	add.s64 	%rd1519, %rd1516, %rd1518;
	add.s64 	%rd275, %rd1519, %rd1505;
	setp.eq.s64 	%p172, %rd275, 3;
	mov.b64 	%rd1839, 2251799813685248;
	@%p172 bra 	$L__BB0_120;
	shr.u64 	%rd1520, %rd13, 51;
	and.b64  	%rd1521, %rd1520, 1;
	setp.eq.b64 	%p173, %rd1521, 1;
	setp.eq.s64 	%p174, %rd275, 2;
	selp.b64 	%rd1522, 2251799813685248, 0, %p174;
	selp.b64 	%rd1839, %rd1522, 0, %p173;
$L__BB0_120:
	or.b64  	%rd278, %rd1839, %rd273;
	shr.u64 	%rd1524, %rd1781, 53;
	and.b64  	%rd1525, %rd1524, 1;
	shr.u64 	%rd1526, %rd13, 53;
	and.b64  	%rd1527, %rd1526, 1;
	shr.u64 	%rd1528, %rd1786, 53;
	and.b64  	%rd279, %rd1528, 1;
	add.s64 	%rd1531, %rd1505, %rd274;
	add.s64 	%rd1534, %rd1531, %rd1509;
	add.s64 	%rd1535, %rd1534, %rd1525;
	shr.u64 	%rd1536, %rd13, 51;
	and.b64  	%rd1537, %rd1536, 1;
	add.s64 	%rd1538, %rd1535, %rd1537;
	add.s64 	%rd1539, %rd1538, %rd1527;
	shr.u64 	%rd1540, %rd1786, 51;
	and.b64  	%rd1541, %rd1540, 1;
	add.s64 	%rd1542, %rd1539, %rd1541;
	add.s64 	%rd280, %rd1542, %rd279;
	setp.eq.s64 	%p175, %rd280, 3;
	mov.b64 	%rd1840, 4503599627370496;
	@%p175 bra 	$L__BB0_122;
	shr.u64 	%rd1543, %rd13, 52;
	and.b64  	%rd1544, %rd1543, 1;
	setp.eq.b64 	%p176, %rd1544, 1;
	setp.eq.s64 	%p177, %rd280, 2;
	selp.b64 	%rd1545, 4503599627370496, 0, %p177;
	selp.b64 	%rd1840, %rd1545, 0, %p176;
$L__BB0_122:
	or.b64  	%rd283, %rd1840, %rd278;
	shr.u64 	%rd1547, %rd1781, 54;
	and.b64  	%rd1548, %rd1547, 1;
	shr.u64 	%rd1549, %rd13, 54;
	and.b64  	%rd1550, %rd1549, 1;
	shr.u64 	%rd1551, %rd1786, 54;
	and.b64  	%rd284, %rd1551, 1;
	add.s64 	%rd1554, %rd279, %rd1525;
	shr.u64 	%rd1555, %rd1781, 52;
	and.b64  	%rd1556, %rd1555, 1;
	add.s64 	%rd1557, %rd1554, %rd1556;
	add.s64 	%rd1558, %rd1557, %rd1548;
	shr.u64 	%rd1559, %rd13, 52;
	and.b64  	%rd1560, %rd1559, 1;
	add.s64 	%rd1561, %rd1558, %rd1560;
	add.s64 	%rd1562, %rd1561, %rd1550;
	shr.u64 	%rd1563, %rd1786, 52;
	and.b64  	%rd1564, %rd1563, 1;
	add.s64 	%rd1565, %rd1562, %rd1564;
	add.s64 	%rd285, %rd1565, %rd284;
	setp.eq.s64 	%p178, %rd285, 3;
	mov.b64 	%rd1841, 9007199254740992;
	@%p178 bra 	$L__BB0_124;
	setp.eq.b64 	%p179, %rd1527, 1;
	setp.eq.s64 	%p180, %rd285, 2;
	selp.b64 	%rd1568, 9007199254740992, 0, %p180;
	selp.b64 	%rd1841, %rd1568, 0, %p179;
$L__BB0_124:
	or.b64  	%rd288, %rd1841, %rd283;
	shr.u64 	%rd1570, %rd1781, 55;
	and.b64  	%rd1571, %rd1570, 1;
	shr.u64 	%rd1572, %rd13, 55;
	and.b64  	%rd1573, %rd1572, 1;
	shr.u64 	%rd1574, %rd1786, 55;
	and.b64  	%rd1575, %rd1574, 1;
	add.s64 	%rd1578, %rd284, %rd1548;
	shr.u64 	%rd1579, %rd1781, 53;
	and.b64  	%rd1580, %rd1579, 1;
	add.s64 	%rd1581, %rd1578, %rd1580;
	add.s64 	%rd1582, %rd1581, %rd1571;
	shr.u64 	%rd1583, %rd13, 53;
	and.b64  	%rd1584, %rd1583, 1;
	add.s64 	%rd1585, %rd1582, %rd1584;
	add.s64 	%rd1586, %rd1585, %rd1573;
	shr.u64 	%rd1587, %rd1786, 53;
	and.b64  	%rd1588, %rd1587, 1;
	add.s64 	%rd1589, %rd1586, %rd1588;
	add.s64 	%rd289, %rd1589, %rd1575;
	setp.eq.s64 	%p181, %rd289, 3;
	mov.b64 	%rd1842, 18014398509481984;
	@%p181 bra 	$L__BB0_126;
	shr.u64 	%rd1590, %rd13, 54;
	and.b64  	%rd1591, %rd1590, 1;
	setp.eq.b64 	%p182, %rd1591, 1;
	setp.eq.s64 	%p183, %rd289, 2;
	selp.b64 	%rd1592, 18014398509481984, 0, %p183;
	selp.b64 	%rd1842, %rd1592, 0, %p182;
$L__BB0_126:
	or.b64  	%rd292, %rd1842, %rd288;
	shr.u64 	%rd1594, %rd1781, 56;
	and.b64  	%rd1595, %rd1594, 1;
	shr.u64 	%rd1596, %rd13, 56;
	and.b64  	%rd1597, %rd1596, 1;
	shr.u64 	%rd1598, %rd1786, 56;
	and.b64  	%rd1599, %rd1598, 1;
	shr.u64 	%rd1600, %rd1781, 55;
	and.b64  	%rd1601, %rd1600, 1;
	shr.u64 	%rd1602, %rd1786, 55;
	and.b64  	%rd293, %rd1602, 1;
	add.s64 	%rd1603, %rd293, %rd1601;
	shr.u64 	%rd1604, %rd1781, 54;
	and.b64  	%rd1605, %rd1604, 1;
	add.s64 	%rd1606, %rd1603, %rd1605;
	add.s64 	%rd1607, %rd1606, %rd1595;
	shr.u64 	%rd1608, %rd13, 54;
	and.b64  	%rd1609, %rd1608, 1;
	add.s64 	%rd1610, %rd1607, %rd1609;
	add.s64 	%rd1611, %rd1610, %rd1597;
	add.s64 	%rd1612, %rd1611, %rd284;
	add.s64 	%rd294, %rd1612, %rd1599;
	setp.eq.s64 	%p184, %rd294, 3;
	mov.b64 	%rd1843, 36028797018963968;
	@%p184 bra 	$L__BB0_128;
	shr.u64 	%rd1613, %rd13, 55;
	and.b64  	%rd1614, %rd1613, 1;
	setp.eq.b64 	%p185, %rd1614, 1;
	setp.eq.s64 	%p186, %rd294, 2;
	selp.b64 	%rd1615, 36028797018963968, 0, %p186;
	selp.b64 	%rd1843, %rd1615, 0, %p185;
$L__BB0_128:
	or.b64  	%rd297, %rd1843, %rd292;
	shr.u64 	%rd1617, %rd1781, 57;
	and.b64  	%rd1618, %rd1617, 1;
	shr.u64 	%rd1619, %rd13, 57;
	and.b64  	%rd1620, %rd1619, 1;
	shr.u64 	%rd1621, %rd1786, 57;
	and.b64  	%rd298, %rd1621, 1;
	shr.u64 	%rd1624, %rd1781, 56;
	and.b64  	%rd1625, %rd1624, 1;
	add.s64 	%rd1626, %rd1599, %rd1625;
	shr.u64 	%rd1627, %rd1781, 55;
	and.b64  	%rd1628, %rd1627, 1;
	add.s64 	%rd1629, %rd1626, %rd1628;
	add.s64 	%rd1630, %rd1629, %rd1618;
	shr.u64 	%rd1631, %rd13, 55;
	and.b64  	%rd1632, %rd1631, 1;
	add.s64 	%rd1633, %rd1630, %rd1632;
	add.s64 	%rd1634, %rd1633, %rd1620;
	add.s64 	%rd1635, %rd1634, %rd293;
	add.s64 	%rd299, %rd1635, %rd298;
	setp.eq.s64 	%p187, %rd299, 3;
	mov.b64 	%rd1844, 72057594037927936;
	@%p187 bra 	$L__BB0_130;
	shr.u64 	%rd1636, %rd13, 56;
	and.b64  	%rd1637, %rd1636, 1;
	setp.eq.b64 	%p188, %rd1637, 1;
	setp.eq.s64 	%p189, %rd299, 2;
	selp.b64 	%rd1638, 72057594037927936, 0, %p189;
	selp.b64 	%rd1844, %rd1638, 0, %p188;
$L__BB0_130:
	or.b64  	%rd302, %rd1844, %rd297;
	shr.u64 	%rd1640, %rd1781, 58;
	and.b64  	%rd303, %rd1640, 1;
	shr.u64 	%rd1641, %rd13, 58;
	and.b64  	%rd1642, %rd1641, 1;
	shr.u64 	%rd1643, %rd1786, 58;
	and.b64  	%rd1644, %rd1643, 1;
	add.s64 	%rd1647, %rd298, %rd1618;
	shr.u64 	%rd1648, %rd1781, 56;
	and.b64  	%rd1649, %rd1648, 1;
	add.s64 	%rd1650, %rd1647, %rd1649;
	add.s64 	%rd1651, %rd1650, %rd303;
	shr.u64 	%rd1652, %rd13, 56;
	and.b64  	%rd1653, %rd1652, 1;
	add.s64 	%rd1654, %rd1651, %rd1653;
	add.s64 	%rd1655, %rd1654, %rd1642;
	shr.u64 	%rd1656, %rd1786, 56;
	and.b64  	%rd1657, %rd1656, 1;
	add.s64 	%rd1658, %rd1655, %rd1657;
	add.s64 	%rd304, %rd1658, %rd1644;
	setp.eq.s64 	%p190, %rd304, 3;
	mov.b64 	%rd1845, 144115188075855872;
	@%p190 bra 	$L__BB0_132;
	shr.u64 	%rd1659, %rd13, 57;
	and.b64  	%rd1660, %rd1659, 1;
	setp.eq.b64 	%p191, %rd1660, 1;
	setp.eq.s64 	%p192, %rd304, 2;
	selp.b64 	%rd1661, 144115188075855872, 0, %p192;
	selp.b64 	%rd1845, %rd1661, 0, %p191;
$L__BB0_132:
	or.b64  	%rd307, %rd1845, %rd302;
	shr.u64 	%rd1663, %rd1781, 59;
	and.b64  	%rd308, %rd1663, 1;
	shr.u64 	%rd1664, %rd13, 59;
	and.b64  	%rd1665, %rd1664, 1;
	shr.u64 	%rd1666, %rd1786, 59;
	and.b64  	%rd309, %rd1666, 1;
	shr.u64 	%rd1667, %rd1786, 58;
	and.b64  	%rd1668, %rd1667, 1;
	add.s64 	%rd1669, %rd1668, %rd303;
	shr.u64 	%rd1670, %rd1781, 57;
	and.b64  	%rd1671, %rd1670, 1;
	add.s64 	%rd1672, %rd1669, %rd1671;
	add.s64 	%rd1673, %rd1672, %rd308;
	shr.u64 	%rd1674, %rd13, 57;
	and.b64  	%rd1675, %rd1674, 1;
	add.s64 	%rd1676, %rd1673, %rd1675;
	add.s64 	%rd1677, %rd1676, %rd1665;
	add.s64 	%rd1678, %rd1677, %rd298;
	add.s64 	%rd310, %rd1678, %rd309;
	setp.eq.s64 	%p193, %rd310, 3;
	mov.b64 	%rd1846, 288230376151711744;
	@%p193 bra 	$L__BB0_134;
	shr.u64 	%rd1679, %rd13, 58;
	and.b64  	%rd1680, %rd1679, 1;
	setp.eq.b64 	%p194, %rd1680, 1;
	setp.eq.s64 	%p195, %rd310, 2;
	selp.b64 	%rd1681, 288230376151711744, 0, %p195;
	selp.b64 	%rd1846, %rd1681, 0, %p194;
$L__BB0_134:
	or.b64  	%rd313, %rd1846, %rd307;
	shr.u64 	%rd1683, %rd1781, 60;
	and.b64  	%rd1684, %rd1683, 1;
	shr.u64 	%rd1685, %rd13, 60;
	and.b64  	%rd1686, %rd1685, 1;
	shr.u64 	%rd1687, %rd1786, 60;
	and.b64  	%rd1688, %rd1687, 1;
	add.s64 	%rd1689, %rd309, %rd308;
	add.s64 	%rd1690, %rd1689, %rd303;
	add.s64 	%rd1691, %rd1690, %rd1684;
	shr.u64 	%rd1692, %rd13, 58;
	and.b64  	%rd1693, %rd1692, 1;
	add.s64 	%rd1694, %rd1691, %rd1693;
	add.s64 	%rd1695, %rd1694, %rd1686;
	shr.u64 	%rd1696, %rd1786, 58;
	and.b64  	%rd1697, %rd1696, 1;
	add.s64 	%rd1698, %rd1695, %rd1697;
	add.s64 	%rd314, %rd1698, %rd1688;
	setp.eq.s64 	%p196, %rd314, 3;
	mov.b64 	%rd1847, 576460752303423488;
	@%p196 bra 	$L__BB0_136;
	shr.u64 	%rd1699, %rd13, 59;
	and.b64  	%rd1700, %rd1699, 1;
	setp.eq.b64 	%p197, %rd1700, 1;
	setp.eq.s64 	%p198, %rd314, 2;
	selp.b64 	%rd1701, 576460752303423488, 0, %p198;
	selp.b64 	%rd1847, %rd1701, 0, %p197;
$L__BB0_136:
	or.b64  	%rd317, %rd1847, %rd313;
	shr.u64 	%rd1703, %rd1781, 61;
	and.b64  	%rd318, %rd1703, 1;
	shr.u64 	%rd1704, %rd13, 61;
	and.b64  	%rd1705, %rd1704, 1;
	shr.u64 	%rd1706, %rd1786, 61;
	and.b64  	%rd1707, %rd1706, 1;
	shr.u64 	%rd1708, %rd1786, 60;
	and.b64  	%rd1709, %rd1708, 1;
	shr.u64 	%rd1710, %rd1781, 60;
	and.b64  	%rd1711, %rd1710, 1;
	add.s64 	%rd1712, %rd1709, %rd1711;
	add.s64 	%rd1713, %rd1712, %rd308;
	add.s64 	%rd1714, %rd1713, %rd318;
	shr.u64 	%rd1715, %rd13, 59;
	and.b64  	%rd1716, %rd1715, 1;
	add.s64 	%rd1717, %rd1714, %rd1716;
	add.s64 	%rd1718, %rd1717, %rd1705;
	add.s64 	%rd1719, %rd1718, %rd309;
	add.s64 	%rd319, %rd1719, %rd1707;
	setp.eq.s64 	%p199, %rd319, 3;
	mov.b64 	%rd1848, 1152921504606846976;
	@%p199 bra 	$L__BB0_138;
	shr.u64 	%rd1720, %rd13, 60;
	and.b64  	%rd1721, %rd1720, 1;
	setp.eq.b64 	%p200, %rd1721, 1;
	setp.eq.s64 	%p201, %rd319, 2;
	selp.b64 	%rd1722, 1152921504606846976, 0, %p201;
	selp.b64 	%rd1848, %rd1722, 0, %p200;
$L__BB0_138:
	or.b64  	%rd322, %rd1848, %rd317;
	shr.u64 	%rd1724, %rd1781, 62;
	and.b64  	%rd323, %rd1724, 1;
	shr.u64 	%rd1725, %rd13, 62;
	and.b64  	%rd1726, %rd1725, 1;
	shr.u64 	%rd1727, %rd1786, 62;
	and.b64  	%rd324, %rd1727, 1;
	add.s64 	%rd1730, %rd1707, %rd318;
	shr.u64 	%rd1731, %rd1781, 60;
	and.b64  	%rd1732, %rd1731, 1;
	add.s64 	%rd1733, %rd1730, %rd1732;
	add.s64 	%rd1734, %rd1733, %rd323;
	shr.u64 	%rd1735, %rd13, 60;
	and.b64  	%rd1736, %rd1735, 1;
	add.s64 	%rd1737, %rd1734, %rd1736;
	add.s64 	%rd1738, %rd1737, %rd1726;
	shr.u64 	%rd1739, %rd1786, 60;
	and.b64  	%rd1740, %rd1739, 1;
	add.s64 	%rd1741, %rd1738, %rd1740;
	add.s64 	%rd325, %rd1741, %rd324;
	setp.eq.s64 	%p202, %rd325, 3;
	mov.b64 	%rd1849, 2305843009213693952;
	@%p202 bra 	$L__BB0_140;
	shr.u64 	%rd1742, %rd13, 61;
	and.b64  	%rd1743, %rd1742, 1;
	setp.eq.b64 	%p203, %rd1743, 1;
	setp.eq.s64 	%p204, %rd325, 2;
	selp.b64 	%rd1744, 2305843009213693952, 0, %p204;
	selp.b64 	%rd1849, %rd1744, 0, %p203;
$L__BB0_140:
	or.b64  	%rd328, %rd1849, %rd322;
	shr.u64 	%rd329, %rd1781, 63;
	shr.u64 	%rd1746, %rd13, 63;
	shr.u64 	%rd330, %rd1786, 63;
	add.s64 	%rd1747, %rd324, %rd323;
	add.s64 	%rd1748, %rd1747, %rd318;
	add.s64 	%rd1749, %rd1748, %rd329;
	shr.u64 	%rd1750, %rd13, 61;
	and.b64  	%rd1751, %rd1750, 1;
	add.s64 	%rd1752, %rd1749, %rd1751;
	add.s64 	%rd1753, %rd1752, %rd1746;
	shr.u64 	%rd1754, %rd1786, 61;
	and.b64  	%rd1755, %rd1754, 1;
	add.s64 	%rd1756, %rd1753, %rd1755;
	add.s64 	%rd331, %rd1756, %rd330;
	setp.eq.s64 	%p205, %rd331, 3;
	mov.b64 	%rd1850, 4611686018427387904;
	@%p205 bra 	$L__BB0_142;
	setp.eq.b64 	%p206, %rd1726, 1;
	setp.eq.s64 	%p207, %rd331, 2;
	selp.b64 	%rd1759, 4611686018427387904, 0, %p207;
	selp.b64 	%rd1850, %rd1759, 0, %p206;
$L__BB0_142:
	ld.param.u64 	%rd1778, [_Z19game_of_life_kernelPKmPmi_param_1];
	or.b64  	%rd1760, %rd1850, %rd328;
	add.s64 	%rd1761, %rd323, %rd329;
	add.s64 	%rd1762, %rd1761, %rd1782;
	shr.u64 	%rd1763, %rd13, 62;
	and.b64  	%rd1764, %rd1763, 1;
	add.s64 	%rd1765, %rd1762, %rd1764;
	add.s64 	%rd1766, %rd1765, %rd1784;
	add.s64 	%rd1767, %rd1766, %rd330;
	add.s64 	%rd1768, %rd1767, %rd1787;
	add.s64 	%rd1769, %rd1768, %rd324;
	setp.eq.s64 	%p208, %rd1769, 3;
	setp.eq.s64 	%p209, %rd1769, 2;
	selp.b64 	%rd1771, -9223372036854775808, 0, %p209;
	and.b64  	%rd1772, %rd13, %rd1771;
	selp.b64 	%rd1773, -9223372036854775808, %rd1772, %p208;
	or.b64  	%rd1774, %rd1760, %rd1773;
	cvta.to.global.u64 	%rd1775, %rd1778;
	mul.wide.s32 	%rd1776, %r7, 8;
	add.s64 	%rd1777, %rd1775, %rd1776;
	st.global.u64 	[%rd1777], %rd1774;
$L__BB0_143:
	ret;

}


// ===== COMPILED SASS (sm_100) =====

	.target	sm_100

	.elftype	@"ET_EXEC"


//--------------------- .note.nv.tkinfo           --------------------------
	.section	.note.nv.tkinfo,"",@"SHT_NOTE"
	.sectionflags	@"SHF_NOTE_NV_TKINFO"
	.tkinfo
        /*0018*/ 	.word	0x00000002
        /*0030*/ 	.string	""
        /*0030*/ 	.string	"ptxas"
        /*0030*/ 	.string	"Cuda compilation tools, release 13.0, V13.0.88"
        /*0030*/ 	.string	"Build cuda_13.0.r13.0/compiler.36424714_0"
        /*0030*/ 	.string	"-arch sm_100 -m 64 "



//--------------------- .note.nv.cuinfo           --------------------------
	.section	.note.nv.cuinfo,"",@"SHT_NOTE"
	.sectionflags	@"SHF_NOTE_NV_CUINFO"
        /*0018*/ 	.short	0x0002
        /*001a*/ 	.short	0x0064
        /*001c*/ 	.short	0x0082
	.zero		2


//--------------------- .nv.info                  --------------------------
	.section	.nv.info,"",@"SHT_CUDA_INFO"
	.align	4


	//----- nvinfo : EIATTR_REGCOUNT
	.align		4
        /*0000*/ 	.byte	0x04, 0x2f
        /*0002*/ 	.short	(.L_1 - .L_0)
	.align		4
.L_0:
        /*0004*/ 	.word	index@(_Z19game_of_life_kernelPKmPmi)
        /*0008*/ 	.word	0x00000020


	//----- nvinfo : EIATTR_FRAME_SIZE
	.align		4
.L_1:
        /*000c*/ 	.byte	0x04, 0x11
        /*000e*/ 	.short	(.L_3 - .L_2)
	.align		4
.L_2:
        /*0010*/ 	.word	index@(_Z19game_of_life_kernelPKmPmi)
        /*0014*/ 	.word	0x00000000


	//----- nvinfo : EIATTR_MIN_STACK_SIZE
	.align		4
.L_3:
        /*0018*/ 	.byte	0x04, 0x12
        /*001a*/ 	.short	(.L_5 - .L_4)
	.align		4
.L_4:
        /*001c*/ 	.word	index@(_Z19game_of_life_kernelPKmPmi)
        /*0020*/ 	.word	0x00000000
.L_5:


//--------------------- .nv.compat                --------------------------
	.section	.nv.compat,"",@"SHT_CUDA_COMPAT_INFO"
	.align	4
        /*0000*/ 	.byte	0x02, 0x09, 0x00, 0x00, 0x02, 0x02, 0x01, 0x00, 0x02, 0x05, 0x05, 0x00, 0x03, 0x07, 0x01, 0x01
        /*0010*/ 	.byte	0x02, 0x03, 0x00, 0x00, 0x02, 0x06, 0x01, 0x00, 0x04, 0x0b, 0x08, 0x00, 0x09, 0x00, 0x00, 0x00
        /*0020*/ 	.byte	0x00, 0x00, 0x00, 0x00


//--------------------- .nv.info._Z19game_of_life_kernelPKmPmi --------------------------
	.section	.nv.info._Z19game_of_life_kernelPKmPmi,"",@"SHT_CUDA_INFO"
	.sectionflags	@""
	.align	4


	//----- nvinfo : EIATTR_CUDA_API_VERSION
	.align		4
        /*0000*/ 	.byte	0x04, 0x37
        /*0002*/ 	.short	(.L_7 - .L_6)
.L_6:
        /*0004*/ 	.word	0x00000082


	//----- nvinfo : EIATTR_KPARAM_INFO
	.align		4
.L_7:
        /*0008*/ 	.byte	0x04, 0x17
        /*000a*/ 	.short	(.L_9 - .L_8)
.L_8:
        /*000c*/ 	.word	0x00000000
        /*0010*/ 	.short	0x0002
        /*0012*/ 	.short	0x0010
        /*0014*/ 	.byte	0x00, 0xf0, 0x11, 0x00


	//----- nvinfo : EIATTR_KPARAM_INFO
	.align		4
.L_9:
        /*0018*/ 	.byte	0x04, 0x17
        /*001a*/ 	.short	(.L_11 - .L_10)
.L_10:
        /*001c*/ 	.word	0x00000000
        /*0020*/ 	.short	0x0001
        /*0022*/ 	.short	0x0008
        /*0024*/ 	.byte	0x00, 0xf5, 0x21, 0x00


	//----- nvinfo : EIATTR_KPARAM_INFO
	.align		4
.L_11:
        /*0028*/ 	.byte	0x04, 0x17
        /*002a*/ 	.short	(.L_13 - .L_12)
.L_12:
        /*002c*/ 	.word	0x00000000
        /*0030*/ 	.short	0x0000
        /*0032*/ 	.short	0x0000
        /*0034*/ 	.byte	0x00, 0xf5, 0x21, 0x00


	//----- nvinfo : EIATTR_SPARSE_MMA_MASK
	.align		4
.L_13:
        /*0038*/ 	.byte	0x03, 0x50
        /*003a*/ 	.short	0x0000


	//----- nvinfo : EIATTR_MAXREG_COUNT
	.align		4
        /*003c*/ 	.byte	0x03, 0x1b
        /*003e*/ 	.short	0x00ff


	//----- nvinfo : EIATTR_MERCURY_ISA_VERSION
	.align		4
        /*0040*/ 	.byte	0x03, 0x5f
        /*0042*/ 	.short	0x0101


	//----- nvinfo : EIATTR_VRC_CTA_INIT_COUNT
	.align		4
        /*0044*/ 	.byte	0x02, 0x4a
	.zero		1
	.zero		1


	//----- nvinfo : EIATTR_EXIT_INSTR_OFFSETS
	.align		4
        /*0048*/ 	.byte	0x04, 0x1c
        /*004a*/ 	.short	(.L_15 - .L_14)


	//   ....[0]....
.L_14:
        /*004c*/ 	.word	0x000000d0


	//   ....[1]....
        /*0050*/ 	.word	0x00006840


	//----- nvinfo : EIATTR_CRS_STACK_SIZE
	.align		4
.L_15:
        /*0054*/ 	.byte	0x04, 0x1e
        /*0056*/ 	.short	(.L_17 - .L_16)
.L_16:
        /*0058*/ 	.word	0x00000000


	//----- nvinfo : EIATTR_CBANK_PARAM_SIZE
	.align		4
.L_17:
        /*005c*/ 	.byte	0x03, 0x19
        /*005e*/ 	.short	0x0014


	//----- nvinfo : EIATTR_PARAM_CBANK
	.align		4
        /*0060*/ 	.byte	0x04, 0x0a
        /*0062*/ 	.short	(.L_19 - .L_18)
	.align		4
.L_18:
        /*0064*/ 	.word	index@(.nv.constant0._Z19game_of_life_kernelPKmPmi)
        /*0068*/ 	.short	0x0380
        /*006a*/ 	.short	0x0014


	//----- nvinfo : EIATTR_SW_WAR
	.align		4
.L_19:
        /*006c*/ 	.byte	0x04, 0x36
        /*006e*/ 	.short	(.L_21 - .L_20)
.L_20:
        /*0070*/ 	.word	0x00000008
.L_21:


//--------------------- .nv.callgraph             --------------------------
	.section	.nv.callgraph,"",@"SHT_CUDA_CALLGRAPH"
	.align	4
	.sectionentsize	8
	.align		4
        /*0000*/ 	.word	0x00000000
	.align		4
        /*0004*/ 	.word	0xffffffff
	.align		4
        /*0008*/ 	.word	0x00000000
	.align		4
        /*000c*/ 	.word	0xfffffffe
	.align		4
        /*0010*/ 	.word	0x00000000
	.align		4
        /*0014*/ 	.word	0xfffffffd
	.align		4
        /*0018*/ 	.word	0x00000000
	.align		4
        /*001c*/ 	.word	0xfffffffc


//--------------------- .text._Z19game_of_life_kernelPKmPmi --------------------------
	.section	.text._Z19game_of_life_kernelPKmPmi,"ax",@progbits
	.align	128
        .global         _Z19game_of_life_kernelPKmPmi
        .type           _Z19game_of_life_kernelPKmPmi,@function
        .size           _Z19game_of_life_kernelPKmPmi,(.L_x_8 - _Z19game_of_life_kernelPKmPmi)
        .other          _Z19game_of_life_kernelPKmPmi,@"STO_CUDA_ENTRY STV_DEFAULT"
_Z19game_of_life_kernelPKmPmi:
.text._Z19game_of_life_kernelPKmPmi:
[----:B------:R-:W-:Y:S01]  /*0000*/  LDC R1, c[0x0][0x37c] ;  /* 0x0000df00ff017b82 */ /* 0x000fe20000000800 */
[----:B------:R-:W0:Y:S07]  /*0010*/  S2R R5, SR_TID.X ;  /* 0x0000000000057919 */ /* 0x000e2e0000002100 */
[----:B------:R-:W1:Y:S01]  /*0020*/  LDC R4, c[0x0][0x364] ;  /* 0x0000d900ff047b82 */ /* 0x000e620000000800 */
[----:B------:R-:W1:Y:S07]  /*0030*/  S2R R3, SR_TID.Y ;  /* 0x0000000000037919 */ /* 0x000e6e0000002200 */
[----:B------:R-:W0:Y:S08]  /*0040*/  S2UR UR5, SR_CTAID.X ;  /* 0x00000000000579c3 */ /* 0x000e300000002500 */
[----:B------:R-:W0:Y:S08]  /*0050*/  LDC R0, c[0x0][0x360] ;  /* 0x0000d800ff007b82 */ /* 0x000e300000000800 */
[----:B------:R-:W2:Y:S08]  /*0060*/  LDC R11, c[0x0][0x390] ;  /* 0x0000e400ff0b7b82 */ /* 0x000eb00000000800 */
[----:B------:R-:W1:Y:S01]  /*0070*/  S2UR UR4, SR_CTAID.Y ;  /* 0x00000000000479c3 */ /* 0x000e620000002600 */
[----:B0-----:R-:W-:Y:S01]  /*0080*/  IMAD R0, R0, UR5, R5 ;  /* 0x0000000500007c24 */ /* 0x001fe2000f8e0205 */
[----:B--2---:R-:W-:-:S04]  /*0090*/  SHF.R.S32.HI R9, RZ, 0x6, R11 ;  /* 0x00000006ff097819 */ /* 0x004fc8000001140b */
[----:B------:R-:W-:Y:S01]  /*00a0*/  ISETP.GE.AND P0, PT, R0, R9, PT ;  /* 0x000000090000720c */ /* 0x000fe20003f06270 */
[----:B-1----:R-:W-:-:S05]  /*00b0*/  IMAD R4, R4, UR4, R3 ;  /* 0x0000000404047c24 */ /* 0x002fca000f8e0203 */
[----:B------:R-:W-:-:S13]  /*00c0*/  ISETP.GE.OR P0, PT, R4, R11, P0 ;  /* 0x0000000b0400720c */ /* 0x000fda0000706670 */
[----:B------:R-:W-:Y:S05]  /*00d0*/  @P0 EXIT ;  /* 0x000000000000094d */ /* 0x000fea0003800000 */
[----:B------:R-:W-:Y:S01]  /*00e0*/  VIADD R2, R4, 0xffffffff ;  /* 0xffffffff04027836 */ /* 0x000fe20000000000 */
[----:B------:R-:W0:Y:S01]  /*00f0*/  LDCU.64 UR4, c[0x0][0x380] ;  /* 0x00007000ff0477ac */ /* 0x000e220008000a00 */
[C---:B------:R-:W-:Y:S01]  /*0100*/  ISETP.GE.AND P0, PT, R0.reuse, 0x1, PT ;  /* 0x000000010000780c */ /* 0x040fe20003f06270 */
[----:B------:R-:W-:Y:S01]  /*0110*/  BSSY.RECONVERGENT B1, `(.L_x_0) ;  /* 0x0000019000017945 */ /* 0x000fe20003800200 */
[----:B------:R-:W-:Y:S01]  /*0120*/  IMAD R5, R9, R2, RZ ;  /* 0x0000000209057224 */ /* 0x000fe200078e02ff */
[----:B------:R-:W-:Y:S01]  /*0130*/  SHF.R.S32.HI R2, RZ, 0x1f, R0 ;  /* 0x0000001fff027819 */ /* 0x000fe20000011400 */
[----:B------:R-:W1:Y:S01]  /*0140*/  LDCU.64 UR14, c[0x0][0x358] ;  /* 0x00006b00ff0e77ac */ /* 0x000e620008000a00 */
[----:B------:R-:W-:Y:S02]  /*0150*/  BSSY.RELIABLE B0, `(.L_x_1) ;  /* 0x0000010000007945 */ /* 0x000fe40003800100 */
[----:B------:R-:W-:Y:S01]  /*0160*/  IADD3 R3, P1, PT, R0, R5, RZ ;  /* 0x0000000500037210 */ /* 0x000fe20007f3e0ff */
[----:B------:R-:W-:-:S03]  /*0170*/  UMOV UR9, URZ ;  /* 0x000000ff00097c82 */ /* 0x000fc60008000000 */
[----:B------:R-:W-:Y:S02]  /*0180*/  LEA.HI.X.SX32 R6, R5, R2, 0x1, P1 ;  /* 0x0000000205067211 */ /* 0x000fe400008f0eff */
[----:B------:R-:W-:Y:S02]  /*0190*/  ISETP.EQ.OR P1, PT, R4, RZ, !P0 ;  /* 0x000000ff0400720c */ /* 0x000fe40004722670 */
[----:B0-----:R-:W-:-:S04]  /*01a0*/  LEA R2, P2, R3, UR4, 0x3 ;  /* 0x0000000403027c11 */ /* 0x001fc8000f8418ff */
[----:B------:R-:W-:-:S07]  /*01b0*/  LEA.HI.X R3, R3, UR5, R6, 0x3, P2 ;  /* 0x0000000503037c11 */ /* 0x000fce00090f1c06 */
[----:B-1----:R-:W-:Y:S05]  /*01c0*/  @P1 BRA `(.L_x_2) ;  /* 0x00000000000c1947 */ /* 0x002fea0003800000 */
[----:B------:R-:W2:Y:S02]  /*01d0*/  LDG.E.CONSTANT R8, desc[UR14][R2.64+-0x4] ;  /* 0xfffffc0e02087981 */ /* 0x000ea4000c1e9900 */
[----:B--2---:R-:W-:Y:S01]  /*01e0*/  SHF.R.U32.HI R8, RZ, 0x1f, R8 ;  /* 0x0000001fff087819 */ /* 0x004fe20000011608 */
[----:B------:R-:W-:Y:S06]  /*01f0*/  BRA `(.L_x_3) ;  /* 0x0000000000147947 */ /* 0x000fec0003800000 */
.L_x_2:
[----:B------:R-:W-:Y:S01]  /*0200*/  ISETP.NE.AND P1, PT, R4, RZ, PT ;  /* 0x000000ff0400720c */ /* 0x000fe20003f25270 */
[----:B------:R-:W-:Y:S01]  /*0210*/  IMAD.MOV.U32 R8, RZ, RZ, RZ ;  /* 0x000000ffff087224 */ /* 0x000fe200078e00ff */
[----:B------:R-:W-:-:S11]  /*0220*/  CS2R R6, SRZ ;  /* 0x0000000000067805 */ /* 0x000fd6000001ff00 */
[----:B------:R-:W-:Y:S05]  /*0230*/  @!P1 BREAK.RELIABLE B0 ;  /* 0x0000000000009942 */ /* 0x000fea0003800100 */
[----:B------:R-:W-:Y:S05]  /*0240*/  @!P1 BRA `(.L_x_4) ;  /* 0x0000000000149947 */ /* 0x000fea0003800000 */
.L_x_3:
[----:B------:R-:W-:Y:S05]  /*0250*/  BSYNC.RELIABLE B0 ;  /* 0x0000000000007941 */ /* 0x000fea0003800100 */
.L_x_1:
[----:B------:R-:W0:Y:S01]  /*0260*/  LDC.64 R6, c[0x0][0x380] ;  /* 0x0000e000ff067b82 */ /* 0x000e220000000a00 */
[----:B------:R-:W-:-:S04]  /*0270*/  IMAD.IADD R5, R0, 0x1, R5 ;  /* 0x0000000100057824 */ /* 0x000fc800078e0205 */
[----:B0-----:R-:W-:-:S06]  /*0280*/  IMAD.WIDE R6, R5, 0x8, R6 ;  /* 0x0000000805067825 */ /* 0x001fcc00078e0206 */
[----:B------:R-:W5:Y:S02]  /*0290*/  LDG.E.64.CONSTANT R6, desc[UR14][R6.64] ;  /* 0x0000000e06067981 */ /* 0x000f64000c1e9b00 */
.L_x_4:
[----:B------:R-:W-:Y:S05]  /*02a0*/  BSYNC.RECONVERGENT B1 ;  /* 0x0000000000017941 */ /* 0x000fea0003800200 */
.L_x_0:
[----:B------:R-:W-:Y:S05]  /*02b0*/  WARPSYNC.ALL ;  /* 0x0000000000007948 */ /* 0x000fea0003800000 */
[----:B------:R-:W-:Y:S01]  /*02c0*/  VIADD R5, R11, 0xffffffff ;  /* 0xffffffff0b057836 */ /* 0x000fe20000000000 */
[----:B------:R-:W0:Y:S01]  /*02d0*/  LDC.64 R16, c[0x0][0x380] ;  /* 0x0000e000ff107b82 */ /* 0x000e220000000a00 */
[----:B------:R-:W-:-:S03]  /*02e0*/  IMAD R13, R9, R4, RZ ;  /* 0x00000004090d7224 */ /* 0x000fc600078e02ff */
[----:B------:R-:W-:Y:S01]  /*02f0*/  ISETP.GE.U32.AND P3, PT, R4, R5, PT ;  /* 0x000000050400720c */ /* 0x000fe20003f66070 */
[----:B------:R-:W-:Y:S01]  /*0300*/  VIADD R5, R9, 0xffffffff ;  /* 0xffffffff09057836 */ /* 0x000fe20000000000 */
[C---:B------:R-:W-:Y:S02]  /*0310*/  @P0 IADD3 R11, P1, PT, R0.reuse, R13, RZ ;  /* 0x0000000d000b0210 */ /* 0x040fe40007f3e0ff */
[C---:B------:R-:W-:Y:S02]  /*0320*/  ISETP.LT.OR P2, PT, R0.reuse, 0x1, P3 ;  /* 0x000000010000780c */ /* 0x040fe40001f41670 */
[----:B------:R-:W-:Y:S02]  /*0330*/  @P0 LEA.HI.X.SX32 R12, R13, RZ, 0x1, P1 ;  /* 0x000000ff0d0c0211 */ /* 0x000fe400008f0eff */
[----:B------:R-:W-:Y:S02]  /*0340*/  @P0 LEA R10, P1, R11, UR4, 0x3 ;  /* 0x000000040b0a0c11 */ /* 0x000fe4000f8218ff */
[----:B------:R-:W-:-:S02]  /*0350*/  ISETP.GE.AND P6, PT, R0, R5, PT ;  /* 0x000000050000720c */ /* 0x000fc40003fc6270 */
[----:B------:R-:W-:Y:S02]  /*0360*/  @P0 LEA.HI.X R11, R11, UR5, R12, 0x3, P1 ;  /* 0x000000050b0b0c11 */ /* 0x000fe400088f1c0c */
[----:B------:R-:W-:-:S03]  /*0370*/  ISETP.EQ.OR P1, PT, R4, RZ, P6 ;  /* 0x000000ff0400720c */ /* 0x000fc60003722670 */
[--C-:B------:R-:W-:Y:S01]  /*0380*/  @!P2 IMAD.IADD R5, R9, 0x1, R13.reuse ;  /* 0x000000010905a824 */ /* 0x100fe200078e020d */
[----:B------:R-:W2:Y:S04]  /*0390*/  @P0 LDG.E.CONSTANT R10, desc[UR14][R10.64+-0x4] ;  /* 0xfffffc0e0a0a0981 */ /* 0x000ea8000c1e9900 */
[C---:B------:R-:W-:Y:S01]  /*03a0*/  @!P2 IADD3 R4, P4, PT, R0.reuse, R5, RZ ;  /* 0x000000050004a210 */ /* 0x040fe20007f9e0ff */
[----:B------:R-:W-:-:S03]  /*03b0*/  IMAD.IADD R0, R0, 0x1, R13 ;  /* 0x0000000100007824 */ /* 0x000fc600078e020d */
[----:B------:R-:W-:Y:S01]  /*03c0*/  @!P2 LEA.HI.X.SX32 R5, R5, RZ, 0x1, P4 ;  /* 0x000000ff0505a211 */ /* 0x000fe200020f0eff */
[----:B------:R-:W-:Y:S01]  /*03d0*/  UMOV UR8, URZ ;  /* 0x000000ff00087c82 */ /* 0x000fe20008000000 */
[----:B------:R-:W-:Y:S01]  /*03e0*/  @!P2 LEA R18, P4, R4, UR4, 0x3 ;  /* 0x000000040412ac11 */ /* 0x000fe2000f8818ff */
[----:B0-----:R-:W-:Y:S01]  /*03f0*/  IMAD.WIDE R16, R0, 0x8, R16 ;  /* 0x0000000800107825 */ /* 0x001fe200078e0210 */
[----:B------:R-:W-:Y:S01]  /*0400*/  UMOV UR7, URZ ;  /* 0x000000ff00077c82 */ /* 0x000fe20008000000 */
[----:B------:R-:W-:Y:S01]  /*0410*/  UMOV UR6, URZ ;  /* 0x000000ff00067c82 */ /* 0x000fe20008000000 */
[----:B------:R-:W-:Y:S01]  /*0420*/  @!P2 LEA.HI.X R19, R4, UR5, R5, 0x3, P4 ;  /* 0x000000050413ac11 */ /* 0x000fe2000a0f1c05 */
[----:B------:R-:W-:Y:S01]  /*0430*/  BSSY.RECONVERGENT B1, `(.L_x_5) ;  /* 0x0000011000017945 */ /* 0x000fe20003800200 */
[----:B------:R-:W5:Y:S04]  /*0440*/  @!P6 LDG.E.CONSTANT R14, desc[UR14][R16.64+0x8] ;  /* 0x0000080e100ee981 */ /* 0x000f68000c1e9900 */
[----:B------:R-:W5:Y:S04]  /*0450*/  @!P2 LDG.E.CONSTANT R18, desc[UR14][R18.64+-0x4] ;  /* 0xfffffc0e1212a981 */ /* 0x000f68000c1e9900 */
[----:B------:R-:W5:Y:S01]  /*0460*/  LDG.E.64.CONSTANT R4, desc[UR14][R16.64] ;  /* 0x0000000e10047981 */ /* 0x000f62000c1e9b00 */
[----:B------:R-:W-:Y:S01]  /*0470*/  UMOV UR5, URZ ;  /* 0x000000ff00057c82 */ /* 0x000fe20008000000 */
[----:B------:R-:W-:Y:S01]  /*0480*/  UMOV UR4, URZ ;  /* 0x000000ff00047c82 */ /* 0x000fe20008000000 */
[----:B------:R-:W-:Y:S01]  /*0490*/  IMAD.MOV.U32 R12, RZ, RZ, RZ ;  /* 0x000000ffff0c7224 */ /* 0x000fe200078e00ff */
[----:B------:R0:W5:Y:S02]  /*04a0*/  @!P1 LDG.E.CONSTANT R13, desc[UR14][R2.64+0x8] ;  /* 0x0000080e020d9981 */ /* 0x000164000c1e9900 */
[----:B-----5:R-:W-:-:S02]  /*04b0*/  SHF.R.U64 R15, R6, 0x1, R7 ;  /* 0x00000001060f7819 */ /* 0x020fc40000001207 */
[----:B0-----:R-:W-:Y:S02]  /*04c0*/  CS2R R2, SRZ ;  /* 0x0000000000027805 */ /* 0x001fe4000001ff00 */
[----:B--2---:R-:W-:Y:S01]  /*04d0*/  @P0 SHF.R.U32.HI R12, RZ, 0x1f, R10 ;  /* 0x0000001fff0c0819 */ /* 0x004fe2000001160a */
[----:B------:R-:W-:Y:S01]  /*04e0*/  IMAD.MOV.U32 R10, RZ, RZ, RZ ;  /* 0x000000ffff0a7224 */ /* 0x000fe200078e00ff */
[----:B------:R-:W-:Y:S06]  /*04f0*/  @P3 BRA `(.L_x_6) ;  /* 0x0000000000103947 */ /* 0x000fec0003800000 */
[----:B------:R-:W-:-:S05]  /*0500*/  IMAD.WIDE R16, R9, 0x8, R16 ;  /* 0x0000000809107825 */ /* 0x000fca00078e0210 */
[----:B------:R-:W2:Y:S04]  /*0510*/  @!P6 LDG.E.CONSTANT R9, desc[UR14][R16.64+0x8] ;  /* 0x0000080e1009e981 */ /* 0x000ea8000c1e9900 */
[----:B------:R0:W5:Y:S02]  /*0520*/  LDG.E.64.CONSTANT R2, desc[UR14][R16.64] ;  /* 0x0000000e10027981 */ /* 0x000164000c1e9b00 */
[----:B0-2---:R-:W-:-:S07]  /*0530*/  @!P6 LOP3.LUT R10, R9, 0x1, RZ, 0xc0, !PT ;  /* 0x00000001090ae812 */ /* 0x005fce00078ec0ff */
.L_x_6:
[----:B------:R-:W-:Y:S05]  /*0540*/  BSYNC.RECONVERGENT B1 ;  /* 0x0000000000017941 */ /* 0x000fea0003800200 */
.L_x_5:
[----:B------:R-:W-:Y:S01]  /*0550*/  LOP3.LUT R16, R6, 0x1, RZ, 0xc0, !PT ;  /* 0x0000000106107812 */ /* 0x000fe200078ec0ff */
[----:B------:R-:W-:Y:S01]  /*0560*/  IMAD.MOV.U32 R23, RZ, RZ, RZ ;  /* 0x000000ffff177224 */ /* 0x000fe200078e00ff */
[----:B------:R-:W-:Y:S01]  /*0570*/  LOP3.LUT R15, R15, 0x1, RZ, 0xc0, !PT ;  /* 0x000000010f0f7812 */ /* 0x000fe200078ec0ff */
[----:B------:R-:W-:Y:S01]  /*0580*/  UMOV UR12, URZ ;  /* 0x000000ff000c7c82 */ /* 0x000fe20008000000 */
[----:B-----5:R-:W-:Y:S01]  /*0590*/  SHF.R.U64 R20, R2, 0x1, R3 ;  /* 0x0000000102147819 */ /* 0x020fe20000001203 */
[----:B------:R-:W-:Y:S01]  /*05a0*/  UMOV UR11, URZ ;  /* 0x000000ff000b7c82 */ /* 0x000fe20008000000 */
[----:B------:R-:W-:Y:S01]  /*05b0*/  IADD3 R8, P0, P3, R15, R16, R8 ;  /* 0x000000100f087210 */ /* 0x000fe20007b1e008 */
[----:B------:R-:W-:Y:S01]  /*05c0*/  UMOV UR10, URZ ;  /* 0x000000ff000a7c82 */ /* 0x000fe20008000000 */
[----:B------:R-:W-:Y:S01]  /*05d0*/  LOP3.LUT R20, R20, 0x1, RZ, 0xc0, !PT ;  /* 0x0000000114147812 */ /* 0x000fe200078ec0ff */
[----:B------:R-:W-:Y:S01]  /*05e0*/  ULOP3.LUT UR12, UR10, UR11, UR12, 0xfe, !UPT ;  /* 0x0000000b0a0c7292 */ /* 0x000fe2000f8efe0c */
[----:B------:R-:W-:Y:S01]  /*05f0*/  SHF.R.U64 R22, R6, 0x2, R7 ;  /* 0x0000000206167819 */ /* 0x000fe20000001207 */
[----:B------:R-:W-:Y:S01]  /*0600*/  UMOV UR13, URZ ;  /* 0x000000ff000d7c82 */ /* 0x000fe20008000000 */
[----:B------:R-:W-:Y:S01]  /*0610*/  @!P2 SHF.R.U32.HI R23, RZ, 0x1f, R18 ;  /* 0x0000001fff17a819 */ /* 0x000fe20000011612 */
[----:B------:R-:W-:Y:S01]  /*0620*/  ULOP3.LUT UR12, UR10, UR11, UR12, 0xfe, !UPT ;  /* 0x0000000b0a0c7292 */ /* 0x000fe2000f8efe0c */
[----:B------:R-:W-:-:S02]  /*0630*/  IADD3.X R21, PT, PT, RZ, UR9, RZ, P0, P3 ;  /* 0x00000009ff157c10 */ /* 0x000fc400087e64ff */
[----:B------:R-:W-:Y:S01]  /*0640*/  IADD3 R16, P0, P2, R16, R20, R15 ;  /* 0x0000001410107210 */ /* 0x000fe20007a1e00f */
[----:B------:R-:W-:Y:S01]  /*0650*/  ULOP3.LUT UR12, UR10, UR11, UR12, 0xfe, !UPT ;  /* 0x0000000b0a0c7292 */ /* 0x000fe2000f8efe0c */
[----:B------:R-:W-:Y:S02]  /*0660*/  LOP3.LUT R22, R22, 0x1, RZ, 0xc0, !PT ;  /* 0x0000000116167812 */ /* 0x000fe400078ec0ff */
[C---:B------:R-:W-:Y:S01]  /*0670*/  LOP3.LUT R11, R4.reuse, 0x1, RZ, 0xc0, !PT ;  /* 0x00000001040b7812 */ /* 0x040fe200078ec0ff */
[----:B------:R-:W-:Y:S01]  /*0680*/  ULOP3.LUT UR12, UR10, UR11, UR12, 0xfe, !UPT ;  /* 0x0000000b0a0c7292 */ /* 0x000fe2000f8efe0c */
[----:B------:R-:W-:Y:S02]  /*0690*/  SHF.R.U64 R9, R4, 0x2, R5 ;  /* 0x0000000204097819 */ /* 0x000fe40000001205 */
[----:B------:R-:W-:Y:S01]  /*06a0*/  IADD3.X R26, PT, PT, RZ, RZ, RZ, P0, P2 ;  /* 0x000000ffff1a7210 */ /* 0x000fe200007e44ff */
[----:B------:R-:W-:Y:S01]  /*06b0*/  ULOP3.LUT UR12, UR10, UR11, UR12, 0xfe, !UPT ;  /* 0x0000000b0a0c7292 */ /* 0x000fe2000f8efe0c */
[----:B------:R-:W-:-:S02]  /*06c0*/  IADD3 R16, P0, P2, R11, R16, R22 ;  /* 0x000000100b107210 */ /* 0x000fc40007a1e016 */
[----:B------:R-:W-:Y:S01]  /*06d0*/  LOP3.LUT R9, R9, 0x1, RZ, 0xc0, !PT ;  /* 0x0000000109097812 */ /* 0x000fe200078ec0ff */
[----:B------:R-:W-:Y:S01]  /*06e0*/  ULOP3.LUT UR12, UR10, UR11, UR12, 0xfe, !UPT ;  /* 0x0000000b0a0c7292 */ /* 0x000fe2000f8efe0c */
[C---:B------:R-:W-:Y:S02]  /*06f0*/  LOP3.LUT R24, R2.reuse, 0x1, RZ, 0xc0, !PT ;  /* 0x0000000102187812 */ /* 0x040fe400078ec0ff */
[----:B------:R-:W-:Y:S01]  /*0700*/  SHF.R.U64 R17, R2, 0x2, R3 ;  /* 0x0000000202117819 */ /* 0x000fe20000001203 */
[----:B------:R-:W-:Y:S01]  /*0710*/  ULOP3.LUT UR12, UR10, UR11, UR12, 0xfe, !UPT ;  /* 0x0000000b0a0c7292 */ /* 0x000fe2000f8efe0c */
[----:B------:R-:W-:Y:S02]  /*0720*/  SHF.R.U64 R25, R4, 0x1, R5 ;  /* 0x0000000104197819 */ /* 0x000fe40000001205 */
[----:B------:R-:W-:Y:S01]  /*0730*/  IADD3.X R26, PT, PT, RZ, R26, RZ, P0, P2 ;  /* 0x0000001aff1a7210 */ /* 0x000fe200007e44ff */
[----:B------:R-:W-:Y:S01]  /*0740*/  ULOP3.LUT UR12, UR10, UR11, UR12, 0xfe, !UPT ;  /* 0x0000000b0a0c7292 */ /* 0x000fe2000f8efe0c */
[----:B------:R-:W-:-:S02]  /*0750*/  IADD3 R16, P0, P4, R24, R16, R9 ;  /* 0x0000001018107210 */ /* 0x000fc40007c1e009 */
[----:B------:R-:W-:Y:S01]  /*0760*/  LOP3.LUT R17, R17, 0x1, RZ, 0xc0, !PT ;  /* 0x0000000111117812 */ /* 0x000fe200078ec0ff */
[----:B------:R-:W-:Y:S01]  /*0770*/  ULOP3.LUT UR12, UR10, UR11, UR12, 0xfe, !UPT ;  /* 0x0000000b0a0c7292 */ /* 0x000fe2000f8efe0c */
[----:B------:R-:W-:Y:S02]  /*0780*/  LOP3.LUT R25, R25, 0x1, RZ, 0xc0, !PT ;  /* 0x0000000119197812 */ /* 0x000fe400078ec0ff */
[----:B------:R-:W-:Y:S01]  /*0790*/  IADD3.X R26, PT, PT, RZ, R26, RZ, P0, P4 ;  /* 0x0000001aff1a7210 */ /* 0x000fe200007e84ff */
[----:B------:R-:W-:Y:S01]  /*07a0*/  ULOP3.LUT UR12, UR10, UR11, UR12, 0xfe, !UPT ;  /* 0x0000000b0a0c7292 */ /* 0x000fe2000f8efe0c */
[-C--:B------:R-:W-:Y:S02]  /*07b0*/  IADD3 R19, P0, PT, R16, R17.reuse, RZ ;  /* 0x0000001110137210 */ /* 0x080fe40007f1e0ff */
[----:B------:R-:W-:Y:S01]  /*07c0*/  IADD3 R12, P2, P3, R25, R8, R12 ;  /* 0x00000008190c7210 */ /* 0x000fe20007b5e00c */
[----:B------:R-:W-:Y:S01]  /*07d0*/  ULOP3.LUT UR12, UR10, UR11, UR12, 0xfe, !UPT ;  /* 0x0000000b0a0c7292 */ /* 0x000fe2000f8efe0c */
[----:B------:R-:W-:Y:S01]  /*07e0*/  SHF.R.U64 R8, R6, 0x3, R7 ;  /* 0x0000000306087819 */ /* 0x000fe20000001207 */
[----:B------:R-:W-:Y:S01]  /*07f0*/  IMAD.X R26, RZ, RZ, R26, P0 ;  /* 0x000000ffff1a7224 */ /* 0x000fe200000e061a */
[----:B------:R-:W-:Y:S01]  /*0800*/  IADD3 R16, P4, P5, R15, R17, R22 ;  /* 0x000000110f107210 */ /* 0x000fe20007d9e016 */
[----:B------:R-:W-:Y:S01]  /*0810*/  ULOP3.LUT UR12, UR10, UR11, UR12, 0xfe, !UPT ;  /* 0x0000000b0a0c7292 */ /* 0x000fe2000f8efe0c */
[----:B------:R-:W-:-:S02]  /*0820*/  LOP3.LUT R8, R8, 0x1, RZ, 0xc0, !PT ;  /* 0x0000000108087812 */ /* 0x000fc400078ec0ff */
[----:B------:R-:W-:Y:S01]  /*0830*/  ISETP.NE.U32.AND P0, PT, R19, 0x3, PT ;  /* 0x000000031300780c */ /* 0x000fe20003f05070 */
[----:B------:R-:W-:Y:S01]  /*0840*/  ULOP3.LUT UR12, UR10, UR11, UR12, 0xfe, !UPT ;  /* 0x0000000b0a0c7292 */ /* 0x000fe2000f8efe0c */
[----:B------:R-:W-:Y:S02]  /*0850*/  SHF.R.U64 R15, R4, 0x3, R5 ;  /* 0x00000003040f7819 */ /* 0x000fe40000001205 */
[----:B------:R-:W-:Y:S01]  /*0860*/  IADD3.X R18, PT, PT, RZ, RZ, RZ, P4, P5 ;  /* 0x000000ffff127210 */ /* 0x000fe200027ea4ff */
[----:B------:R-:W-:Y:S01]  /*0870*/  ULOP3.LUT UR12, UR10, UR11, UR12, 0xfe, !UPT ;  /* 0x0000000b0a0c7292 */ /* 0x000fe2000f8efe0c */
[----:B------:R-:W-:Y:S02]  /*0880*/  IADD3 R16, P4, P5, R25, R16, R8 ;  /* 0x0000001019107210 */ /* 0x000fe40007d9e008 */
[----:B------:R-:W-:Y:S01]  /*0890*/  ISETP.NE.AND.EX P0, PT, R26, RZ, PT, P0 ;  /* 0x000000ff1a00720c */ /* 0x000fe20003f05300 */
[----:B------:R-:W-:Y:S01]  /*08a0*/  ULOP3.LUT UR10, UR10, UR11, UR12, 0xfe, !UPT ;  /* 0x0000000b0a0a7292 */ /* 0x000fe2000f8efe0c */
[----:B------:R-:W-:-:S02]  /*08b0*/  LOP3.LUT R15, R15, 0x1, RZ, 0xc0, !PT ;  /* 0x000000010f0f7812 */ /* 0x000fc400078ec0ff */
[----:B------:R-:W-:Y:S01]  /*08c0*/  IADD3.X R18, PT, PT, RZ, R18, RZ, P4, P5 ;  /* 0x00000012ff127210 */ /* 0x000fe200027ea4ff */
[----:B------:R-:W-:Y:S01]  /*08d0*/  UMOV UR12, URZ ;  /* 0x000000ff000c7c82 */ /* 0x000fe20008000000 */
[----:B------:R-:W-:Y:S02]  /*08e0*/  IADD3 R16, P4, P5, R20, R16, R15 ;  /* 0x0000001014107210 */ /* 0x000fe40007d9e00f */
[----:B------:R-:W-:Y:S02]  /*08f0*/  IADD3.X R21, PT, PT, RZ, UR7, R21, P2, P3 ;  /* 0x00000007ff157c10 */ /* 0x000fe400097e6415 */
[----:B------:R-:W-:Y:S02]  /*0900*/  IADD3.X R18, PT, PT, RZ, R18, RZ, P4, P5 ;  /* 0x00000012ff127210 */ /* 0x000fe400027ea4ff */
[----:B------:R-:W-:Y:S01]  /*0910*/  IADD3 R23, P4, P5, R24, R12, R23 ;  /* 0x0000000c18177210 */ /* 0x000fe20007d9e017 */
[----:B------:R-:W-:Y:S01]  /*0920*/  IMAD.MOV.U32 R12, RZ, RZ, RZ ;  /* 0x000000ffff0c7224 */ /* 0x000fe200078e00ff */
[----:B------:R-:W-:Y:S01]  /*0930*/  @!P1 LOP3.LUT R12, R13, 0x1, RZ, 0xc0, !PT ;  /* 0x000000010d0c9812 */ /* 0x000fe200078ec0ff */
[----:B------:R-:W-:Y:S01]  /*0940*/  IMAD.MOV.U32 R13, RZ, RZ, RZ ;  /* 0x000000ffff0d7224 */ /* 0x000fe200078e00ff */
[----:B------:R-:W-:-:S02]  /*0950*/  @P0 ISETP.NE.U32.AND P1, PT, R19, 0x2, PT ;  /* 0x000000021300080c */ /* 0x000fc40003f25070 */
[----:B------:R-:W-:Y:S02]  /*0960*/  SHF.R.U64 R19, R2, 0x3, R3 ;  /* 0x0000000302137819 */ /* 0x000fe40000001203 */
[----:B------:R-:W-:Y:S02]  /*0970*/  @P0 ISETP.NE.AND.EX P1, PT, R26, RZ, PT, P1 ;  /* 0x000000ff1a00020c */ /* 0x000fe40003f25310 */
[----:B------:R-:W-:Y:S02]  /*0980*/  LOP3.LUT R19, R19, 0x1, RZ, 0xc0, !PT ;  /* 0x0000000113137812 */ /* 0x000fe400078ec0ff */
[----:B------:R-:W-:Y:S02]  /*0990*/  @!P6 LOP3.LUT R13, R14, 0x1, RZ, 0xc0, !PT ;  /* 0x000000010e0de812 */ /* 0x000fe400078ec0ff */
[----:B------:R-:W-:Y:S01]  /*09a0*/  IADD3 R24, P6, PT, R16, R19, RZ ;  /* 0x0000001310187210 */ /* 0x000fe20007fde0ff */
[----:B------:R-:W-:Y:S01]  /*09b0*/  IMAD.MOV.U32 R16, RZ, RZ, 0x2 ;  /* 0x00000002ff107424 */ /* 0x000fe200078e00ff */
[----:B------:R-:W-:-:S02]  /*09c0*/  @P0 SEL R14, RZ, 0x2, P1 ;  /* 0x00000002ff0e0807 */ /* 0x000fc40000800000 */
[----:B------:R-:W-:Y:S01]  /*09d0*/  @P0 ISETP.NE.U32.AND P1, PT, R25, 0x1, PT ;  /* 0x000000011900080c */ /* 0x000fe20003f25070 */
[----:B------:R-:W-:Y:S01]  /*09e0*/  IMAD.X R25, RZ, RZ, R18, P6 ;  /* 0x000000ffff197224 */ /* 0x000fe200030e0612 */
[----:B------:R-:W-:Y:S02]  /*09f0*/  ISETP.NE.U32.AND P6, PT, R24, 0x3, PT ;  /* 0x000000031800780c */ /* 0x000fe40003fc5070 */
[----:B------:R-:W-:Y:S02]  /*0a00*/  @P0 ISETP.NE.U32.AND.EX P1, PT, RZ, RZ, PT, P1 ;  /* 0x000000ffff00020c */ /* 0x000fe40003f25110 */
[----:B------:R-:W-:Y:S02]  /*0a10*/  SHF.R.U64 R18, R6, 0x4, R7 ;  /* 0x0000000406127819 */ /* 0x000fe40000001207 */
[----:B------:R-:W-:Y:S02]  /*0a20*/  @P0 SEL R16, R14, RZ, !P1 ;  /* 0x000000ff0e100207 */ /* 0x000fe40004800000 */
[----:B------:R-:W-:-:S02]  /*0a30*/  ISETP.NE.AND.EX P1, PT, R25, RZ, PT, P6 ;  /* 0x000000ff1900720c */ /* 0x000fc40003f25360 */
[----:B------:R-:W-:Y:S02]  /*0a40*/  LOP3.LUT R18, R18, 0x1, RZ, 0xc0, !PT ;  /* 0x0000000112127812 */ /* 0x000fe400078ec0ff */
[----:B------:R-:W-:Y:S02]  /*0a50*/  SHF.R.U64 R14, R4, 0x4, R5 ;  /* 0x00000004040e7819 */ /* 0x000fe40000001205 */
[----:B------:R-:W-:Y:S02]  /*0a60*/  IADD3 R22, P2, P3, R22, R19, R8 ;  /* 0x0000001316167210 */ /* 0x000fe40007b5e008 */
[----:B------:R-:W-:Y:S02]  /*0a70*/  IADD3.X R21, PT, PT, RZ, UR5, R21, P4, P5 ;  /* 0x00000005ff157c10 */ /* 0x000fe4000a7ea415 */
[----:B------:R-:W-:Y:S02]  /*0a80*/  LOP3.LUT R14, R14, 0x1, RZ, 0xc0, !PT ;  /* 0x000000010e0e7812 */ /* 0x000fe400078ec0ff */
[----:B------:R-:W-:-:S02]  /*0a90*/  IADD3 R22, P4, P5, R9, R22, R18 ;  /* 0x0000001609167210 */ /* 0x000fc40007d9e012 */
[----:B------:R-:W-:Y:S02]  /*0aa0*/  IADD3.X R26, PT, PT, RZ, RZ, RZ, P2, P3 ;  /* 0x000000ffff1a7210 */ /* 0x000fe400017e64ff */
[----:B------:R-:W-:Y:S02]  /*0ab0*/  SHF.R.U64 R27, R2, 0x4, R3 ;  /* 0x00000004021b7819 */ /* 0x000fe40000001203 */
[----:B------:R-:W-:Y:S02]  /*0ac0*/  IADD3 R23, P0, PT, R20, R23, RZ ;  /* 0x0000001714177210 */ /* 0x000fe40007f1e0ff */
[----:B------:R-:W-:Y:S01]  /*0ad0*/  IADD3 R20, P2, P3, R17, R22, R14 ;  /* 0x0000001611147210 */ /* 0x000fe20007b5e00e */
[----:B------:R-:W-:Y:S01]  /*0ae0*/  IMAD.MOV.U32 R17, RZ, RZ, 0x4 ;  /* 0x00000004ff117424 */ /* 0x000fe200078e00ff */
[----:B------:R-:W-:Y:S02]  /*0af0*/  @P1 ISETP.NE.U32.AND P6, PT, R24, 0x2, PT ;  /* 0x000000021800180c */ /* 0x000fe40003fc5070 */
[----:B------:R-:W-:-:S02]  /*0b00*/  IADD3.X R22, PT, PT, RZ, R26, RZ, P4, P5 ;  /* 0x0000001aff167210 */ /* 0x000fc400027ea4ff */
[----:B------:R-:W-:Y:S02]  /*0b10*/  LOP3.LUT R27, R27, 0x1, RZ, 0xc0, !PT ;  /* 0x000000011b1b7812 */ /* 0x000fe400078ec0ff */
[----:B------:R-:W-:Y:S01]  /*0b20*/  @P1 ISETP.NE.U32.AND P4, PT, R9, 0x1, PT ;  /* 0x000000010900180c */ /* 0x000fe20003f85070 */
[----:B------:R-:W-:Y:S01]  /*0b30*/  IMAD.X R9, RZ, RZ, R21, P0 ;  /* 0x000000ffff097224 */ /* 0x000fe200000e0615 */
[----:B------:R-:W-:Y:S02]  /*0b40*/  @P1 ISETP.NE.AND.EX P6, PT, R25, RZ, PT, P6 ;  /* 0x000000ff1900120c */ /* 0x000fe40003fc5360 */
[----:B------:R-:W-:Y:S02]  /*0b50*/  IADD3.X R25, PT, PT, RZ, R22, RZ, P2, P3 ;  /* 0x00000016ff197210 */ /* 0x000fe400017e64ff */
[----:B------:R-:W-:Y:S02]  /*0b60*/  ISETP.NE.U32.AND P0, PT, R23, 0x3, PT ;  /* 0x000000031700780c */ /* 0x000fe40003f05070 */
[----:B------:R-:W-:-:S02]  /*0b70*/  IADD3 R24, P2, PT, R20, R27, RZ ;  /* 0x0000001b14187210 */ /* 0x000fc40007f5e0ff */
[----:B------:R-:W-:Y:S02]  /*0b80*/  ISETP.NE.AND.EX P0, PT, R9, RZ, PT, P0 ;  /* 0x000000ff0900720c */ /* 0x000fe40003f05300 */
[----:B------:R-:W-:Y:S01]  /*0b90*/  SHF.R.U64 R22, R6, 0x5, R7 ;  /* 0x0000000506167819 */ /* 0x000fe20000001207 */
[----:B------:R-:W-:Y:S01]  /*0ba0*/  IMAD.X R20, RZ, RZ, R25, P2 ;  /* 0x000000ffff147224 */ /* 0x000fe200010e0619 */
[----:B------:R-:W-:Y:S02]  /*0bb0*/  ISETP.NE.U32.AND P5, PT, R24, 0x3, PT ;  /* 0x000000031800780c */ /* 0x000fe40003fa5070 */
[----:B------:R-:W-:Y:S02]  /*0bc0*/  LOP3.LUT R21, R22, 0x1, RZ, 0xc0, !PT ;  /* 0x0000000116157812 */ /* 0x000fe400078ec0ff */
[----:B------:R-:W-:Y:S02]  /*0bd0*/  IADD3 R22, P2, P3, R8, R27, R18 ;  /* 0x0000001b08167210 */ /* 0x000fe40007b5e012 */
[----:B------:R-:W-:-:S02]  /*0be0*/  ISETP.NE.AND.EX P5, PT, R20, RZ, PT, P5 ;  /* 0x000000ff1400720c */ /* 0x000fc40003fa5350 */
[----:B------:R-:W-:Y:S02]  /*0bf0*/  @P1 ISETP.NE.U32.AND.EX P4, PT, RZ, RZ, PT, P4 ;  /* 0x000000ffff00120c */ /* 0x000fe40003f85140 */
[----:B------:R-:W-:Y:S02]  /*0c00*/  @P1 SEL R25, RZ, 0x4, P6 ;  /* 0x00000004ff191807 */ /* 0x000fe40003000000 */
[----:B------:R-:W-:Y:S02]  /*0c10*/  SHF.R.U64 R8, R4, 0x5, R5 ;  /* 0x0000000504087819 */ /* 0x000fe40000001205 */
[----:B------:R-:W-:Y:S02]  /*0c20*/  @P1 SEL R17, R25, RZ, !P4 ;  /* 0x000000ff19111207 */ /* 0x000fe40006000000 */
[----:B------:R-:W-:Y:S02]  /*0c30*/  LOP3.LUT R8, R8, 0x1, RZ, 0xc0, !PT ;  /* 0x0000000108087812 */ /* 0x000fe400078ec0ff */
[----:B------:R-:W-:-:S02]  /*0c40*/  IADD3 R22, P4, P6, R15, R22, R21 ;  /* 0x000000160f167210 */ /* 0x000fc40007e9e015 */
[----:B------:R-:W-:Y:S02]  /*0c50*/  IADD3.X R25, PT, PT, RZ, RZ, RZ, P2, P3 ;  /* 0x000000ffff197210 */ /* 0x000fe400017e64ff */
[----:B------:R-:W-:Y:S02]  /*0c60*/  @P0 ISETP.NE.U32.AND P2, PT, R23, 0x2, PT ;  /* 0x000000021700080c */ /* 0x000fe40003f45070 */
[----:B------:R-:W-:Y:S02]  /*0c70*/  SHF.R.U64 R23, R2, 0x5, R3 ;  /* 0x0000000502177819 */ /* 0x000fe40000001203 */
[----:B------:R-:W-:Y:S02]  /*0c80*/  IADD3 R22, P1, P3, R19, R22, R8 ;  /* 0x0000001613167210 */ /* 0x000fe40007b3e008 */
[----:B------:R-:W-:Y:S02]  /*0c90*/  IADD3.X R19, PT, PT, RZ, R25, RZ, P4, P6 ;  /* 0x00000019ff137210 */ /* 0x000fe400027ec4ff */
[----:B------:R-:W-:-:S02]  /*0ca0*/  LOP3.LUT R25, R23, 0x1, RZ, 0xc0, !PT ;  /* 0x0000000117197812 */ /* 0x000fc400078ec0ff */
[----:B------:R-:W-:Y:S02]  /*0cb0*/  SHF.R.U64 R23, R6, 0x6, R7 ;  /* 0x0000000606177819 */ /* 0x000fe40000001207 */
[----:B------:R-:W-:Y:S02]  /*0cc0*/  @P5 ISETP.NE.U32.AND P4, PT, R15, 0x1, PT ;  /* 0x000000010f00580c */ /* 0x000fe40003f85070 */
[----:B------:R-:W-:Y:S02]  /*0cd0*/  IADD3.X R15, PT, PT, RZ, R19, RZ, P1, P3 ;  /* 0x00000013ff0f7210 */ /* 0x000fe40000fe64ff */
[----:B------:R-:W-:Y:S02]  /*0ce0*/  IADD3 R18, P1, P3, R18, R25, R21 ;  /* 0x0000001912127210 */ /* 0x000fe40007b3e015 */
[----:B------:R-:W-:Y:S02]  /*0cf0*/  LOP3.LUT R23, R23, 0x1, RZ, 0xc0, !PT ;  /* 0x0000000117177812 */ /* 0x000fe400078ec0ff */
[----:B------:R-:W-:-:S02]  /*0d00*/  SHF.R.U64 R19, R4, 0x6, R5 ;  /* 0x0000000604137819 */ /* 0x000fc40000001205 */
[----:B------:R-:W-:Y:S02]  /*0d10*/  IADD3.X R26, PT, PT, RZ, RZ, RZ, P1, P3 ;  /* 0x000000ffff1a7210 */ /* 0x000fe40000fe64ff */
[----:B------:R-:W-:Y:S02]  /*0d20*/  IADD3 R18, P1, P3, R14, R18, R23 ;  /* 0x000000120e127210 */ /* 0x000fe40007b3e017 */
[----:B------:R-:W-:Y:S02]  /*0d30*/  LOP3.LUT R19, R19, 0x1, RZ, 0xc0, !PT ;  /* 0x0000000113137812 */ /* 0x000fe400078ec0ff */
[----:B------:R-:W-:Y:S02]  /*0d40*/  IADD3.X R26, PT, PT, RZ, R26, RZ, P1, P3 ;  /* 0x0000001aff1a7210 */ /* 0x000fe40000fe64ff */
[----:B------:R-:W-:Y:S02]  /*0d50*/  IADD3 R27, P1, P3, R27, R18, R19 ;  /* 0x000000121b1b7210 */ /* 0x000fe40007b3e013 */
[----:B------:R-:W-:-:S02]  /*0d60*/  @P5 ISETP.NE.U32.AND P6, PT, R24, 0x2, PT ;  /* 0x000000021800580c */ /* 0x000fc40003fc5070 */
[----:B------:R-:W-:Y:S02]  /*0d70*/  IADD3.X R26, PT, PT, RZ, R26, RZ, P1, P3 ;  /* 0x0000001aff1a7210 */ /* 0x000fe40000fe64ff */
[----:B------:R-:W-:Y:S02]  /*0d80*/  IADD3 R18, P1, PT, R22, R25, RZ ;  /* 0x0000001916127210 */ /* 0x000fe40007f3e0ff */
[----:B------:R-:W-:Y:S02]  /*0d90*/  SHF.R.U64 R22, R2, 0x6, R3 ;  /* 0x0000000602167819 */ /* 0x000fe40000001203 */
[----:B------:R-:W-:Y:S01]  /*0da0*/  @P5 ISETP.NE.AND.EX P6, PT, R20, RZ, PT, P6 ;  /* 0x000000ff1400520c */ /* 0x000fe20003fc5360 */
[----:B------:R-:W-:Y:S01]  /*0db0*/  IMAD.X R15, RZ, RZ, R15, P1 ;  /* 0x000000ffff0f7224 */ /* 0x000fe200008e060f */
[----:B------:R-:W-:Y:S02]  /*0dc0*/  LOP3.LUT R22, R22, 0x1, RZ, 0xc0, !PT ;  /* 0x0000000116167812 */ /* 0x000fe400078ec0ff */
[----:B------:R-:W-:-:S02]  /*0dd0*/  ISETP.NE.U32.AND P1, PT, R18, 0x3, PT ;  /* 0x000000031200780c */ /* 0x000fc40003f25070 */
[----:B------:R-:W-:Y:S02]  /*0de0*/  IADD3 R27, P3, PT, R27, R22, RZ ;  /* 0x000000161b1b7210 */ /* 0x000fe40007f7e0ff */
[----:B------:R-:W-:Y:S02]  /*0df0*/  ISETP.NE.AND.EX P1, PT, R15, RZ, PT, P1 ;  /* 0x000000ff0f00720c */ /* 0x000fe40003f25310 */
[----:B------:R-:W-:Y:S01]  /*0e00*/  @P5 SEL R20, RZ, 0x8, P6 ;  /* 0x00000008ff145807 */ /* 0x000fe20003000000 */
[----:B------:R-:W-:Y:S01]  /*0e10*/  IMAD.X R26, RZ, RZ, R26, P3 ;  /* 0x000000ffff1a7224 */ /* 0x000fe200018e061a */
[----:B------:R-:W-:Y:S02]  /*0e20*/  ISETP.NE.U32.AND P3, PT, R27, 0x3, PT ;  /* 0x000000031b00780c */ /* 0x000fe40003f65070 */
[----:B------:R-:W-:Y:S02]  /*0e30*/  @P5 ISETP.NE.U32.AND.EX P4, PT, RZ, RZ, PT, P4 ;  /* 0x000000ffff00520c */ /* 0x000fe40003f85140 */
[----:B------:R-:W-:-:S02]  /*0e40*/  ISETP.NE.AND.EX P3, PT, R26, RZ, PT, P3 ;  /* 0x000000ff1a00720c */ /* 0x000fc40003f65330 */
[----:B------:R-:W-:Y:S02]  /*0e50*/  SHF.R.U64 R24, R2, 0x7, R3 ;  /* 0x0000000702187819 */ /* 0x000fe40000001203 */
[----:B------:R-:W-:Y:S01]  /*0e60*/  @P0 ISETP.NE.AND.EX P2, PT, R9, RZ, PT, P2 ;  /* 0x000000ff0900020c */ /* 0x000fe20003f45320 */
[----:B------:R-:W-:Y:S01]  /*0e70*/  IMAD.MOV.U32 R9, RZ, RZ, 0x80 ;  /* 0x00000080ff097424 */ /* 0x000fe200078e00ff */
[----:B------:R-:W-:Y:S01]  /*0e80*/  @P1 ISETP.NE.U32.AND P6, PT, R18, 0x2, PT ;  /* 0x000000021200180c */ /* 0x000fe20003fc5070 */
[----:B------:R-:W-:Y:S01]  /*0e90*/  IMAD.MOV.U32 R18, RZ, RZ, 0x8 ;  /* 0x00000008ff127424 */ /* 0x000fe200078e00ff */
[----:B------:R-:W-:Y:S02]  /*0ea0*/  @P5 SEL R18, R20, RZ, !P4 ;  /* 0x000000ff14125207 */ /* 0x000fe40006000000 */
[----:B------:R-:W-:Y:S02]  /*0eb0*/  @P1 ISETP.NE.U32.AND P4, PT, R14, 0x1, PT ;  /* 0x000000010e00180c */ /* 0x000fe40003f85070 */
[----:B------:R-:W-:Y:S01]  /*0ec0*/  @P1 ISETP.NE.AND.EX P6, PT, R15, RZ, PT, P6 ;  /* 0x000000ff0f00120c */ /* 0x000fe20003fc5360 */
[----:B------:R-:W-:Y:S01]  /*0ed0*/  IMAD.MOV.U32 R15, RZ, RZ, 0x10 ;  /* 0x00000010ff0f7424 */ /* 0x000fe200078e00ff */
[----:B------:R-:W-:-:S02]  /*0ee0*/  @P1 ISETP.NE.U32.AND.EX P4, PT, RZ, RZ, PT, P4 ;  /* 0x000000ffff00120c */ /* 0x000fc40003f85140 */
[----:B------:R-:W-:Y:S02]  /*0ef0*/  @P1 SEL R14, RZ, 0x10, P6 ;  /* 0x00000010ff0e1807 */ /* 0x000fe40003000000 */
[----:B------:R-:W-:Y:S02]  /*0f00*/  @P3 ISETP.NE.U32.AND P5, PT, R27, 0x2, PT ;  /* 0x000000021b00380c */ /* 0x000fe40003fa5070 */
[----:B------:R-:W-:Y:S02]  /*0f10*/  SHF.R.U64 R27, R6, 0x7, R7 ;  /* 0x00000007061b7819 */ /* 0x000fe40000001207 */
[----:B------:R-:W-:Y:S02]  /*0f20*/  @P1 SEL R15, R14, RZ, !P4 ;  /* 0x000000ff0e0f1207 */ /* 0x000fe40006000000 */
[----:B------:R-:W-:Y:S02]  /*0f30*/  IADD3 R14, P1, P4, R21, R22, R23 ;  /* 0x00000016150e7210 */ /* 0x000fe40007c3e017 */
[----:B------:R-:W-:-:S02]  /*0f40*/  LOP3.LUT R27, R27, 0x1, RZ, 0xc0, !PT ;  /* 0x000000011b1b7812 */ /* 0x000fc400078ec0ff */
[----:B------:R-:W-:Y:S02]  /*0f50*/  SHF.R.U64 R20, R4, 0x7, R5 ;  /* 0x0000000704147819 */ /* 0x000fe40000001205 */
[----:B------:R-:W-:Y:S02]  /*0f60*/  IADD3.X R21, PT, PT, RZ, RZ, RZ, P1, P4 ;  /* 0x000000ffff157210 */ /* 0x000fe40000fe84ff */
[----:B------:R-:W-:Y:S02]  /*0f70*/  IADD3 R14, P1, P4, R8, R14, R27 ;  /* 0x0000000e080e7210 */ /* 0x000fe40007c3e01b */
[----:B------:R-:W-:Y:S02]  /*0f80*/  LOP3.LUT R20, R20, 0x1, RZ, 0xc0, !PT ;  /* 0x0000000114147812 */ /* 0x000fe400078ec0ff */
[----:B------:R-:W-:Y:S02]  /*0f90*/  IADD3.X R21, PT, PT, RZ, R21, RZ, P1, P4 ;  /* 0x00000015ff157210 */ /* 0x000fe40000fe84ff */
[----:B------:R-:W-:-:S02]  /*0fa0*/  IADD3 R25, P1, P4, R25, R14, R20 ;  /* 0x0000000e19197210 */ /* 0x000fc40007c3e014 */
[----:B------:R-:W-:Y:S02]  /*0fb0*/  LOP3.LUT R24, R24, 0x1, RZ, 0xc0, !PT ;  /* 0x0000000118187812 */ /* 0x000fe400078ec0ff */
[----:B------:R-:W-:Y:S02]  /*0fc0*/  IADD3.X R14, PT, PT, RZ, R21, RZ, P1, P4 ;  /* 0x00000015ff0e7210 */ /* 0x000fe40000fe84ff */
[----:B------:R-:W-:Y:S02]  /*0fd0*/  IADD3 R25, P1, PT, R25, R24, RZ ;  /* 0x0000001819197210 */ /* 0x000fe40007f3e0ff */
[----:B------:R-:W-:Y:S01]  /*0fe0*/  @P3 ISETP.NE.U32.AND P4, PT, R8, 0x1, PT ;  /* 0x000000010800380c */ /* 0x000fe20003f85070 */
[----:B------:R-:W-:Y:S01]  /*0ff0*/  IMAD.MOV.U32 R8, RZ, RZ, 0x20 ;  /* 0x00000020ff087424 */ /* 0x000fe200078e00ff */
[----:B------:R-:W-:Y:S01]  /*1000*/  @P3 ISETP.NE.AND.EX P5, PT, R26, RZ, PT, P5 ;  /* 0x000000ff1a00320c */ /* 0x000fe20003fa5350 */
[----:B------:R-:W-:Y:S01]  /*1010*/  IMAD.X R14, RZ, RZ, R14, P1 ;  /* 0x000000ffff0e7224 */ /* 0x000fe200008e060e */
[----:B------:R-:W-:-:S02]  /*1020*/  ISETP.NE.U32.AND P1, PT, R25, 0x3, PT ;  /* 0x000000031900780c */ /* 0x000fc40003f25070 */
[----:B------:R-:W-:Y:S02]  /*1030*/  @P3 ISETP.NE.U32.AND.EX P4, PT, RZ, RZ, PT, P4 ;  /* 0x000000ffff00320c */ /* 0x000fe40003f85140 */
[----:B------:R-:W-:Y:S02]  /*1040*/  ISETP.NE.AND.EX P1, PT, R14, RZ, PT, P1 ;  /* 0x000000ff0e00720c */ /* 0x000fe40003f25310 */
[----:B------:R-:W-:Y:S02]  /*1050*/  @P3 SEL R21, RZ, 0x20, P5 ;  /* 0x00000020ff153807 */ /* 0x000fe40002800000 */
[----:B------:R-:W-:Y:S02]  /*1060*/  SHF.R.U64 R26, R2, 0x9, R3 ;  /* 0x00000009021a7819 */ /* 0x000fe40000001203 */
[----:B------:R-:W-:Y:S02]  /*1070*/  @P3 SEL R8, R21, RZ, !P4 ;  /* 0x000000ff15083207 */ /* 0x000fe40006000000 */
[----:B------:R-:W-:-:S02]  /*1080*/  IADD3 R21, P3, P4, R23, R24, R27 ;  /* 0x0000001817157210 */ /* 0x000fc40007c7e01b */
[----:B------:R-:W-:Y:S02]  /*1090*/  LOP3.LUT R26, R26, 0x1, RZ, 0xc0, !PT ;  /* 0x000000011a1a7812 */ /* 0x000fe400078ec0ff */
[----:B------:R-:W-:Y:S02]  /*10a0*/  IADD3.X R23, PT, PT, RZ, RZ, RZ, P3, P4 ;  /* 0x000000ffff177210 */ /* 0x000fe40001fe84ff */
[----:B------:R-:W-:Y:S02]  /*10b0*/  @P1 ISETP.NE.U32.AND P6, PT, R25, 0x2, PT ;  /* 0x000000021900180c */ /* 0x000fe40003fc5070 */
[----:B------:R-:W-:Y:S02]  /*10c0*/  SHF.R.U64 R25, R4, 0x8, R5 ;  /* 0x0000000804197819 */ /* 0x000fe40000001205 */
[----:B------:R-:W-:Y:S02]  /*10d0*/  @P1 ISETP.NE.AND.EX P6, PT, R14, RZ, PT, P6 ;  /* 0x000000ff0e00120c */ /* 0x000fe40003fc5360 */
[----:B------:R-:W-:-:S02]  /*10e0*/  SHF.R.U64 R14, R6, 0x8, R7 ;  /* 0x00000008060e7819 */ /* 0x000fc40000001207 */
[----:B------:R-:W-:Y:S02]  /*10f0*/  LOP3.LUT R25, R25, 0x1, RZ, 0xc0, !PT ;  /* 0x0000000119197812 */ /* 0x000fe400078ec0ff */
[----:B------:R-:W-:-:S04]  /*1100*/  LOP3.LUT R14, R14, 0x1, RZ, 0xc0, !PT ;  /* 0x000000010e0e7812 */ /* 0x000fc800078ec0ff */
[----:B------:R-:W-:-:S04]  /*1110*/  IADD3 R21, P3, P4, R19, R21, R14 ;  /* 0x0000001513157210 */ /* 0x000fc80007c7e00e */
[----:B------:R-:W-:Y:S02]  /*1120*/  IADD3.X R23, PT, PT, RZ, R23, RZ, P3, P4 ;  /* 0x00000017ff177210 */ /* 0x000fe40001fe84ff */
[----:B------:R-:W-:Y:S02]  /*1130*/  IADD3 R22, P3, P4, R22, R21, R25 ;  /* 0x0000001516167210 */ /* 0x000fe40007c7e019 */
[----:B------:R-:W-:Y:S02]  /*1140*/  SHF.R.U64 R21, R2, 0x8, R3 ;  /* 0x0000000802157819 */ /* 0x000fe40000001203 */
[----:B------:R-:W-:Y:S02]  /*1150*/  IADD3.X R23, PT, PT, RZ, R23, RZ, P3, P4 ;  /* 0x00000017ff177210 */ /* 0x000fe40001fe84ff */
[----:B------:R-:W-:Y:S02]  /*1160*/  LOP3.LUT R21, R21, 0x1, RZ, 0xc0, !PT ;  /* 0x0000000115157812 */ /* 0x000fe400078ec0ff */
[----:B------:R-:W-:-:S02]  /*1170*/  @P1 ISETP.NE.U32.AND P4, PT, R19, 0x1, PT ;  /* 0x000000011300180c */ /* 0x000fc40003f85070 */
[----:B------:R-:W-:Y:S02]  /*1180*/  IADD3 R22, P3, PT, R22, R21, RZ ;  /* 0x0000001516167210 */ /* 0x000fe40007f7e0ff */
[----:B------:R-:W-:Y:S02]  /*1190*/  @P1 ISETP.NE.U32.AND.EX P4, PT, RZ, RZ, PT, P4 ;  /* 0x000000ffff00120c */ /* 0x000fe40003f85140 */
[----:B------:R-:W-:Y:S01]  /*11a0*/  SHF.R.U64 R19, R6, 0x9, R7 ;  /* 0x0000000906137819 */ /* 0x000fe20000001207 */
[----:B------:R-:W-:Y:S01]  /*11b0*/  IMAD.X R23, RZ, RZ, R23, P3 ;  /* 0x000000ffff177224 */ /* 0x000fe200018e0617 */
[----:B------:R-:W-:Y:S02]  /*11c0*/  ISETP.NE.U32.AND P3, PT, R22, 0x3, PT ;  /* 0x000000031600780c */ /* 0x000fe40003f65070 */
[----:B------:R-:W-:Y:S02]  /*11d0*/  LOP3.LUT R19, R19, 0x1, RZ, 0xc0, !PT ;  /* 0x0000000113137812 */ /* 0x000fe400078ec0ff */
[----:B------:R-:W-:-:S13]  /*11e0*/  ISETP.NE.AND.EX P3, PT, R23, RZ, PT, P3 ;  /* 0x000000ff1700720c */ /* 0x000fda0003f65330 */
[----:B------:R-:W-:Y:S02]  /*11f0*/  @P3 ISETP.NE.U32.AND P5, PT, R22, 0x2, PT ;  /* 0x000000021600380c */ /* 0x000fe40003fa5070 */
[----:B------:R-:W-:Y:S02]  /*1200*/  @P1 SEL R22, RZ, 0x40, P6 ;  /* 0x00000040ff161807 */ /* 0x000fe40003000000 */
[----:B------:R-:W-:Y:S01]  /*1210*/  @P0 ISETP.EQ.U32.AND P6, PT, R11, 0x1, PT ;  /* 0x000000010b00080c */ /* 0x000fe20003fc2070 */
[----:B------:R-:W-:Y:S01]  /*1220*/  IMAD.MOV.U32 R11, RZ, RZ, 0x40 ;  /* 0x00000040ff0b7424 */ /* 0x000fe200078e00ff */
[----:B------:R-:W-:Y:S02]  /*1230*/  @P1 SEL R11, R22, RZ, !P4 ;  /* 0x000000ff160b1207 */ /* 0x000fe40006000000 */
[----:B------:R-:W-:Y:S02]  /*1240*/  IADD3 R27, P1, P4, R27, R21, R14 ;  /* 0x000000151b1b7210 */ /* 0x000fe40007c3e00e */
[----:B------:R-:W-:-:S02]  /*1250*/  @P3 ISETP.NE.AND.EX P5, PT, R23, RZ, PT, P5 ;  /* 0x000000ff1700320c */ /* 0x000fc40003fa5350 */
[----:B------:R-:W-:Y:S02]  /*1260*/  SHF.R.U64 R23, R4, 0x9, R5 ;  /* 0x0000000904177819 */ /* 0x000fe40000001205 */
[----:B------:R-:W-:Y:S02]  /*1270*/  IADD3.X R22, PT, PT, RZ, RZ, RZ, P1, P4 ;  /* 0x000000ffff167210 */ /* 0x000fe40000fe84ff */
[----:B------:R-:W-:Y:S02]  /*1280*/  IADD3 R27, P1, P4, R20, R27, R19 ;  /* 0x0000001b141b7210 */ /* 0x000fe40007c3e013 */
[----:B------:R-:W-:Y:S02]  /*1290*/  LOP3.LUT R23, R23, 0x1, RZ, 0xc0, !PT ;  /* 0x0000000117177812 */ /* 0x000fe400078ec0ff */
[----:B------:R-:W-:Y:S02]  /*12a0*/  IADD3.X R22, PT, PT, RZ, R22, RZ, P1, P4 ;  /* 0x00000016ff167210 */ /* 0x000fe40000fe84ff */
[----:B------:R-:W-:-:S02]  /*12b0*/  IADD3 R27, P1, P4, R24, R27, R23 ;  /* 0x0000001b181b7210 */ /* 0x000fc40007c3e017 */
[----:B------:R-:W-:Y:S02]  /*12c0*/  @P0 ISETP.EQ.U32.AND.EX P2, PT, RZ, RZ, !P2, P6 ;  /* 0x000000ffff00020c */ /* 0x000fe40005742160 */
[----:B------:R-:W-:Y:S02]  /*12d0*/  IADD3.X R22, PT, PT, RZ, R22, RZ, P1, P4 ;  /* 0x00000016ff167210 */ /* 0x000fe40000fe84ff */
[----:B------:R-:W-:Y:S02]  /*12e0*/  IADD3 R27, P1, PT, R27, R26, RZ ;  /* 0x0000001a1b1b7210 */ /* 0x000fe40007f3e0ff */
[----:B------:R-:W-:Y:S02]  /*12f0*/  @P3 ISETP.NE.U32.AND P4, PT, R20, 0x1, PT ;  /* 0x000000011400380c */ /* 0x000fe40003f85070 */
[----:B------:R-:W-:Y:S01]  /*1300*/  @P3 SEL R20, RZ, 0x80, P5 ;  /* 0x00000080ff143807 */ /* 0x000fe20002800000 */
[----:B------:R-:W-:Y:S01]  /*1310*/  IMAD.X R22, RZ, RZ, R22, P1 ;  /* 0x000000ffff167224 */ /* 0x000fe200008e0616 */
[----:B------:R-:W-:-:S02]  /*1320*/  ISETP.NE.U32.AND P1, PT, R27, 0x3, PT ;  /* 0x000000031b00780c */ /* 0x000fc40003f25070 */
[----:B------:R-:W-:Y:S02]  /*1330*/  @P3 ISETP.NE.U32.AND.EX P4, PT, RZ, RZ, PT, P4 ;  /* 0x000000ffff00320c */ /* 0x000fe40003f85140 */
[----:B------:R-:W-:Y:S02]  /*1340*/  ISETP.NE.AND.EX P1, PT, R22, RZ, PT, P1 ;  /* 0x000000ff1600720c */ /* 0x000fe40003f25310 */
[----:B------:R-:W-:-:S11]  /*1350*/  @P3 SEL R9, R20, RZ, !P4 ;  /* 0x000000ff14093207 */ /* 0x000fd60006000000 */
[----:B------:R-:W-:Y:S02]  /*1360*/  @P1 ISETP.NE.U32.AND P5, PT, R27, 0x2, PT ;  /* 0x000000021b00180c */ /* 0x000fe40003fa5070 */
[----:B------:R-:W-:Y:S02]  /*1370*/  @P1 ISETP.NE.U32.AND P3, PT, R25, 0x1, PT ;  /* 0x000000011900180c */ /* 0x000fe40003f65070 */
[----:B------:R-:W-:Y:S02]  /*1380*/  @P1 ISETP.NE.AND.EX P5, PT, R22, RZ, PT, P5 ;  /* 0x000000ff1600120c */ /* 0x000fe40003fa5350 */
[----:B------:R-:W-:Y:S02]  /*1390*/  SHF.R.U64 R22, R6, 0xa, R7 ;  /* 0x0000000a06167819 */ /* 0x000fe40000001207 */
[----:B------:R-:W-:Y:S02]  /*13a0*/  @P1 SEL R24, RZ, 0x100, P5 ;  /* 0x00000100ff181807 */ /* 0x000fe40002800000 */
[----:B------:R-:W-:-:S02]  /*13b0*/  @P1 ISETP.NE.U32.AND.EX P3, PT, RZ, RZ, PT, P3 ;  /* 0x000000ffff00120c */ /* 0x000fc40003f65130 */
[----:B------:R-:W-:Y:S02]  /*13c0*/  LOP3.LUT R22, R22, 0x1, RZ, 0xc0, !PT ;  /* 0x0000000116167812 */ /* 0x000fe400078ec0ff */
[----:B------:R-:W-:Y:S01]  /*13d0*/  IADD3 R20, P5, P4, R14, R26, R19 ;  /* 0x0000001a0e147210 */ /* 0x000fe20007cbe013 */
[----:B------:R-:W-:Y:S01]  /*13e0*/  IMAD.MOV.U32 R14, RZ, RZ, 0x100 ;  /* 0x00000100ff0e7424 */ /* 0x000fe200078e00ff */
[----:B------:R-:W-:Y:S02]  /*13f0*/  @P1 SEL R14, R24, RZ, !P3 ;  /* 0x000000ff180e1207 */ /* 0x000fe40005800000 */
[----:B------:R-:W-:Y:S02]  /*1400*/  SHF.R.U64 R24, R4, 0xa, R5 ;  /* 0x0000000a04187819 */ /* 0x000fe40000001205 */
[----:B------:R-:W-:Y:S01]  /*1410*/  IADD3 R20, P1, P3, R25, R20, R22 ;  /* 0x0000001419147210 */ /* 0x000fe20007b3e016 */
[----:B------:R-:W-:Y:S01]  /*1420*/  IMAD.MOV.U32 R25, RZ, RZ, 0x1 ;  /* 0x00000001ff197424 */ /* 0x000fe200078e00ff */
[----:B------:R-:W-:-:S02]  /*1430*/  @P0 SEL R25, RZ, 0x1, !P2 ;  /* 0x00000001ff190807 */ /* 0x000fc40005000000 */
[----:B------:R-:W-:Y:S02]  /*1440*/  LOP3.LUT R24, R24, 0x1, RZ, 0xc0, !PT ;  /* 0x0000000118187812 */ /* 0x000fe400078ec0ff */
[----:B------:R-:W-:Y:S02]  /*1450*/  LOP3.LUT R28, R16, R25, RZ, 0xfc, !PT ;  /* 0x00000019101c7212 */ /* 0x000fe400078efcff */
[----:B------:R-:W-:Y:S02]  /*1460*/  IADD3 R20, P0, P2, R21, R20, R24 ;  /* 0x0000001415147210 */ /* 0x000fe40007a1e018 */
[----:B------:R-:W-:Y:S02]  /*1470*/  IADD3.X R16, PT, PT, RZ, RZ, RZ, P5, P4 ;  /* 0x000000ffff107210 */ /* 0x000fe40002fe84ff */
[----:B------:R-:W-:Y:S02]  /*1480*/  SHF.R.U64 R21, R2, 0xa, R3 ;  /* 0x0000000a02157819 */ /* 0x000fe40000001203 */
[----:B------:R-:W-:-:S02]  /*1490*/  IADD3.X R16, PT, PT, RZ, R16, RZ, P1, P3 ;  /* 0x00000010ff107210 */ /* 0x000fc40000fe64ff */
[----:B------:R-:W-:Y:S02]  /*14a0*/  LOP3.LUT R21, R21, 0x1, RZ, 0xc0, !PT ;  /* 0x0000000115157812 */ /* 0x000fe400078ec0ff */
[----:B------:R-:W-:Y:S02]  /*14b0*/  IADD3.X R16, PT, PT, RZ, R16, RZ, P0, P2 ;  /* 0x00000010ff107210 */ /* 0x000fe400007e44ff */
[----:B------:R-:W-:Y:S02]  /*14c0*/  IADD3 R20, P0, PT, R20, R21, RZ ;  /* 0x0000001514147210 */ /* 0x000fe40007f1e0ff */
[----:B------:R-:W-:Y:S02]  /*14d0*/  SHF.R.U64 R25, R4, 0xb, R5 ;  /* 0x0000000b04197819 */ /* 0x000fe40000001205 */
[----:B------:R-:W-:Y:S01]  /*14e0*/  LOP3.LUT R27, R17, R28, RZ, 0xfc, !PT ;  /* 0x0000001c111b7212 */ /* 0x000fe200078efcff */
[----:B------:R-:W-:Y:S01]  /*14f0*/  IMAD.X R16, RZ, RZ, R16, P0 ;  /* 0x000000ffff107224 */ /* 0x000fe200000e0610 */
[----:B------:R-:W-:-:S02]  /*1500*/  ISETP.NE.U32.AND P0, PT, R20, 0x3, PT ;  /* 0x000000031400780c */ /* 0x000fc40003f05070 */
[----:B------:R-:W-:Y:S02]  /*1510*/  LOP3.LUT R25, R25, 0x1, RZ, 0xc0, !PT ;  /* 0x0000000119197812 */ /* 0x000fe400078ec0ff */
[----:B------:R-:W-:-:S13]  /*1520*/  ISETP.NE.AND.EX P0, PT, R16, RZ, PT, P0 ;  /* 0x000000ff1000720c */ /* 0x000fda0003f05300 */
[----:B------:R-:W-:Y:S02]  /*1530*/  @P0 ISETP.NE.U32.AND P2, PT, R20, 0x2, PT ;  /* 0x000000021400080c */ /* 0x000fe40003f45070 */
[----:B------:R-:W-:Y:S02]  /*1540*/  @P0 ISETP.NE.U32.AND P1, PT, R23, 0x1, PT ;  /* 0x000000011700080c */ /* 0x000fe40003f25070 */
[----:B------:R-:W-:Y:S01]  /*1550*/  @P0 ISETP.NE.AND.EX P2, PT, R16, RZ, PT, P2 ;  /* 0x000000ff1000020c */ /* 0x000fe20003f45320 */
[----:B------:R-:W-:Y:S01]  /*1560*/  IMAD.MOV.U32 R16, RZ, RZ, 0x200 ;  /* 0x00000200ff107424 */ /* 0x000fe200078e00ff */
[----:B------:R-:W-:Y:S02]  /*1570*/  @P0 ISETP.NE.U32.AND.EX P1, PT, RZ, RZ, PT, P1 ;  /* 0x000000ffff00020c */ /* 0x000fe40003f25110 */
[----:B------:R-:W-:-:S04]  /*1580*/  @P0 SEL R20, RZ, 0x200, P2 ;  /* 0x00000200ff140807 */ /* 0x000fc80001000000 */
[----:B------:R-:W-:Y:S02]  /*1590*/  @P0 SEL R16, R20, RZ, !P1 ;  /* 0x000000ff14100207 */ /* 0x000fe40004800000 */
[----:B------:R-:W-:Y:S02]  /*15a0*/  SHF.R.U64 R20, R6, 0xb, R7 ;  /* 0x0000000b06147819 */ /* 0x000fe40000001207 */
[----:B------:R-:W-:Y:S02]  /*15b0*/  IADD3 R19, P0, P1, R19, R21, R22 ;  /* 0x0000001513137210 */ /* 0x000fe4000791e016 */
[----:B------:R-:W-:Y:S02]  /*15c0*/  LOP3.LUT R20, R20, 0x1, RZ, 0xc0, !PT ;  /* 0x0000000114147812 */ /* 0x000fe400078ec0ff */
[----:B------:R-:W-:Y:S02]  /*15d0*/  IADD3.X R17, PT, PT, RZ, RZ, RZ, P0, P1 ;  /* 0x000000ffff117210 */ /* 0x000fe400007e24ff */
[----:B------:R-:W-:-:S02]  /*15e0*/  IADD3 R23, P2, P3, R23, R19, R20 ;  /* 0x0000001317177210 */ /* 0x000fc40007b5e014 */
[----:B------:R-:W-:Y:S02]  /*15f0*/  SHF.R.U64 R19, R2, 0xb, R3 ;  /* 0x0000000b02137819 */ /* 0x000fe40000001203 */
[----:B------:R-:W-:Y:S02]  /*1600*/  IADD3 R26, P4, P5, R26, R23, R25 ;  /* 0x000000171a1a7210 */ /* 0x000fe40007d9e019 */
[----:B------:R-:W-:Y:S02]  /*1610*/  IADD3.X R17, PT, PT, RZ, R17, RZ, P2, P3 ;  /* 0x00000011ff117210 */ /* 0x000fe400017e64ff */
[----:B------:R-:W-:Y:S02]  /*1620*/  LOP3.LUT R19, R19, 0x1, RZ, 0xc0, !PT ;  /* 0x0000000113137812 */ /* 0x000fe400078ec0ff */
[----:B------:R-:W-:Y:S02]  /*1630*/  IADD3.X R17, PT, PT, RZ, R17, RZ, P4, P5 ;  /* 0x00000011ff117210 */ /* 0x000fe400027ea4ff */
[----:B------:R-:W-:-:S05]  /*1640*/  IADD3 R26, P0, PT, R26, R19, RZ ;  /* 0x000000131a1a7210 */ /* 0x000fca0007f1e0ff */
[----:B------:R-:W-:Y:S01]  /*1650*/  IMAD.X R17, RZ, RZ, R17, P0 ;  /* 0x000000ffff117224 */ /* 0x000fe200000e0611 */
[----:B------:R-:W-:-:S04]  /*1660*/  ISETP.NE.U32.AND P0, PT, R26, 0x3, PT ;  /* 0x000000031a00780c */ /* 0x000fc80003f05070 */
[----:B------:R-:W-:-:S13]  /*1670*/  ISETP.NE.AND.EX P0, PT, R17, RZ, PT, P0 ;  /* 0x000000ff1100720c */ /* 0x000fda0003f05300 */
[----:B------:R-:W-:Y:S02]  /*1680*/  @P0 ISETP.NE.U32.AND P2, PT, R26, 0x2, PT ;  /* 0x000000021a00080c */ /* 0x000fe40003f45070 */
[----:B------:R-:W-:Y:S02]  /*1690*/  @P0 ISETP.NE.U32.AND P1, PT, R24, 0x1, PT ;  /* 0x000000011800080c */ /* 0x000fe40003f25070 */
[----:B------:R-:W-:Y:S01]  /*16a0*/  @P0 ISETP.NE.AND.EX P2, PT, R17, RZ, PT, P2 ;  /* 0x000000ff1100020c */ /* 0x000fe20003f45320 */
[----:B------:R-:W-:Y:S01]  /*16b0*/  IMAD.MOV.U32 R17, RZ, RZ, 0x400 ;  /* 0x00000400ff117424 */ /* 0x000fe200078e00ff */
[----:B------:R-:W-:Y:S02]  /*16c0*/  @P0 ISETP.NE.U32.AND.EX P1, PT, RZ, RZ, PT, P1 ;  /* 0x000000ffff00020c */ /* 0x000fe40003f25110 */
[----:B------:R-:W-:Y:S02]  /*16d0*/  @P0 SEL R23, RZ, 0x400, P2 ;  /* 0x00000400ff170807 */ /* 0x000fe40001000000 */
[----:B------:R-:W-:-:S02]  /*16e0*/  LOP3.LUT R26, R18, R27, RZ, 0xfc, !PT ;  /* 0x0000001b121a7212 */ /* 0x000fc400078efcff */
[----:B------:R-:W-:Y:S02]  /*16f0*/  @P0 SEL R17, R23, RZ, !P1 ;  /* 0x000000ff17110207 */ /* 0x000fe40004800000 */
[----:B------:R-:W-:Y:S02]  /*1700*/  SHF.R.U64 R23, R6, 0xc, R7 ;  /* 0x0000000c06177819 */ /* 0x000fe40000001207 */
[----:B------:R-:W-:Y:S02]  /*1710*/  IADD3 R22, P0, P1, R22, R19, R20 ;  /* 0x0000001316167210 */ /* 0x000fe4000791e014 */
[----:B------:R-:W-:Y:S02]  /*1720*/  LOP3.LUT R23, R23, 0x1, RZ, 0xc0, !PT ;  /* 0x0000000117177812 */ /* 0x000fe400078ec0ff */
[----:B------:R-:W-:Y:S02]  /*1730*/  IADD3.X R18, PT, PT, RZ, RZ, RZ, P0, P1 ;  /* 0x000000ffff127210 */ /* 0x000fe400007e24ff */
[----:B------:R-:W-:-:S02]  /*1740*/  IADD3 R22, P2, P3, R24, R22, R23 ;  /* 0x0000001618167210 */ /* 0x000fc40007b5e017 */
[----:B------:R-:W-:Y:S02]  /*1750*/  SHF.R.U64 R24, R4, 0xc, R5 ;  /* 0x0000000c04187819 */ /* 0x000fe40000001205 */
[----:B------:R-:W-:Y:S02]  /*1760*/  IADD3.X R18, PT, PT, RZ, R18, RZ, P2, P3 ;  /* 0x00000012ff127210 */ /* 0x000fe400017e64ff */
[----:B------:R-:W-:Y:S02]  /*1770*/  LOP3.LUT R24, R24, 0x1, RZ, 0xc0, !PT ;  /* 0x0000000118187812 */ /* 0x000fe400078ec0ff */
[----:B------:R-:W-:Y:S02]  /*1780*/  LOP3.LUT R29, R15, R26, RZ, 0xfc, !PT ;  /* 0x0000001a0f1d7212 */ /* 0x000fe400078efcff */
[----:B------:R-:W-:Y:S02]  /*1790*/  IADD3 R21, P4, P5, R21, R22, R24 ;  /* 0x0000001615157210 */ /* 0x000fe40007d9e018 */
[----:B------:R-:W-:-:S02]  /*17a0*/  SHF.R.U64 R22, R2, 0xc, R3 ;  /* 0x0000000c02167819 */ /* 0x000fc40000001203 */
[----:B------:R-:W-:Y:S02]  /*17b0*/  IADD3.X R18, PT, PT, RZ, R18, RZ, P4, P5 ;  /* 0x00000012ff127210 */ /* 0x000fe400027ea4ff */
[----:B------:R-:W-:Y:S02]  /*17c0*/  LOP3.LUT R22, R22, 0x1, RZ, 0xc0, !PT ;  /* 0x0000000116167812 */ /* 0x000fe400078ec0ff */
[----:B------:R-:W-:Y:S02]  /*17d0*/  SHF.R.U64 R27, R2, 0xd, R3 ;  /* 0x0000000d021b7819 */ /* 0x000fe40000001203 */
[----:B------:R-:W-:Y:S02]  /*17e0*/  IADD3 R21, P0, PT, R21, R22, RZ ;  /* 0x0000001615157210 */ /* 0x000fe40007f1e0ff */
[----:B------:R-:W-:Y:S02]  /*17f0*/  LOP3.LUT R27, R27, 0x1, RZ, 0xc0, !PT ;  /* 0x000000011b1b7812 */ /* 0x000fe400078ec0ff */
[----:B------:R-:W-:Y:S01]  /*1800*/  LOP3.LUT R26, R8, R29, RZ, 0xfc, !PT ;  /* 0x0000001d081a7212 */ /* 0x000fe200078efcff */
[----:B------:R-:W-:Y:S01]  /*1810*/  IMAD.X R18, RZ, RZ, R18, P0 ;  /* 0x000000ffff127224 */ /* 0x000fe200000e0612 */
[----:B------:R-:W-:-:S02]  /*1820*/  ISETP.NE.U32.AND P0, PT, R21, 0x3, PT ;  /* 0x000000031500780c */ /* 0x000fc40003f05070 */
[----:B------:R-:W-:Y:S02]  /*1830*/  LOP3.LUT R26, R11, R26, RZ, 0xfc, !PT ;  /* 0x0000001a0b1a7212 */ /* 0x000fe400078efcff */
[----:B------:R-:W-:Y:S02]  /*1840*/  ISETP.NE.AND.EX P0, PT, R18, RZ, PT, P0 ;  /* 0x000000ff1200720c */ /* 0x000fe40003f05300 */
[----:B------:R-:W-:Y:S02]  /*1850*/  LOP3.LUT R29, R9, R26, RZ, 0xfc, !PT ;  /* 0x0000001a091d7212 */ /* 0x000fe400078efcff */
[----:B------:R-:W-:Y:S02]  /*1860*/  SHF.R.U64 R26, R6, 0x13, R7 ;  /* 0x00000013061a7819 */ /* 0x000fe40000001207 */
[----:B------:R-:W-:Y:S02]  /*1870*/  LOP3.LUT R29, R14, R29, RZ, 0xfc, !PT ;  /* 0x0000001d0e1d7212 */ /* 0x000fe400078efcff */
[----:B------:R-:W-:-:S05]  /*1880*/  LOP3.LUT R26, R26, 0x1, RZ, 0xc0, !PT ;  /* 0x000000011a1a7812 */ /* 0x000fca00078ec0ff */
[----:B------:R-:W-:Y:S01]  /*1890*/  @P0 ISETP.NE.U32.AND P2, PT, R21, 0x2, PT ;  /* 0x000000021500080c */ /* 0x000fe20003f45070 */
[----:B------:R-:W-:Y:S01]  /*18a0*/  IMAD.MOV.U32 R21, RZ, RZ, 0x800 ;  /* 0x00000800ff157424 */ /* 0x000fe200078e00ff */
[----:B------:R-:W-:Y:S02]  /*18b0*/  @P0 ISETP.NE.U32.AND P1, PT, R25, 0x1, PT ;  /* 0x000000011900080c */ /* 0x000fe40003f25070 */
[----:B------:R-:W-:Y:S02]  /*18c0*/  @P0 ISETP.NE.AND.EX P2, PT, R18, RZ, PT, P2 ;  /* 0x000000ff1200020c */ /* 0x000fe40003f45320 */
[----:B------:R-:W-:Y:S02]  /*18d0*/  @P0 ISETP.NE.U32.AND.EX P1, PT, RZ, RZ, PT, P1 ;  /* 0x000000ffff00020c */ /* 0x000fe40003f25110 */
[----:B------:R-:W-:-:S04]  /*18e0*/  @P0 SEL R18, RZ, 0x800, P2 ;  /* 0x00000800ff120807 */ /* 0x000fc80001000000 */
[----:B------:R-:W-:Y:S02]  /*18f0*/  @P0 SEL R21, R18, RZ, !P1 ;  /* 0x000000ff12150207 */ /* 0x000fe40004800000 */
[----:B------:R-:W-:Y:S02]  /*1900*/  SHF.R.U64 R18, R6, 0xd, R7 ;  /* 0x0000000d06127819 */ /* 0x000fe40000001207 */
[----:B------:R-:W-:Y:S02]  /*1910*/  IADD3 R28, P0, P1, R20, R22, R23 ;  /* 0x00000016141c7210 */ /* 0x000fe4000791e017 */
[----:B------:R-:W-:Y:S02]  /*1920*/  LOP3.LUT R18, R18, 0x1, RZ, 0xc0, !PT ;  /* 0x0000000112127812 */ /* 0x000fe400078ec0ff */
[----:B------:R-:W-:Y:S02]  /*1930*/  SHF.R.U64 R20, R4, 0xd, R5 ;  /* 0x0000000d04147819 */ /* 0x000fe40000001205 */
[----:B------:R-:W-:-:S02]  /*1940*/  IADD3 R28, P2, P3, R25, R28, R18 ;  /* 0x0000001c191c7210 */ /* 0x000fc40007b5e012 */
[----:B------:R-:W-:Y:S02]  /*1950*/  LOP3.LUT R20, R20, 0x1, RZ, 0xc0, !PT ;  /* 0x0000000114147812 */ /* 0x000fe400078ec0ff */
[----:B------:R-:W-:Y:S02]  /*1960*/  IADD3.X R15, PT, PT, RZ, RZ, RZ, P0, P1 ;  /* 0x000000ffff0f7210 */ /* 0x000fe400007e24ff */
[----:B------:R-:W-:Y:S02]  /*1970*/  IADD3 R28, P4, P5, R19, R28, R20 ;  /* 0x0000001c131c7210 */ /* 0x000fe40007d9e014 */
[----:B------:R-:W-:Y:S02]  /*1980*/  IADD3.X R15, PT, PT, RZ, R15, RZ, P2, P3 ;  /* 0x0000000fff0f7210 */ /* 0x000fe400017e64ff */
[----:B------:R-:W-:Y:S02]  /*1990*/  IADD3 R28, P0, PT, R28, R27, RZ ;  /* 0x0000001b1c1c7210 */ /* 0x000fe40007f1e0ff */
[----:B------:R-:W-:-:S02]  /*19a0*/  IADD3.X R15, PT, PT, RZ, R15, RZ, P4, P5 ;  /* 0x0000000fff0f7210 */ /* 0x000fc400027ea4ff */
[----:B------:R-:W-:-:S03]  /*19b0*/  SHF.R.U64 R25, R4, 0xe, R5 ;  /* 0x0000000e04197819 */ /* 0x000fc60000001205 */
[----:B------:R-:W-:Y:S01]  /*19c0*/  IMAD.X R15, RZ, RZ, R15, P0 ;  /* 0x000000ffff0f7224 */ /* 0x000fe200000e060f */
[----:B------:R-:W-:Y:S02]  /*19d0*/  ISETP.NE.U32.AND P0, PT, R28, 0x3, PT ;  /* 0x000000031c00780c */ /* 0x000fe40003f05070 */
[----:B------:R-:W-:Y:S02]  /*19e0*/  LOP3.LUT R25, R25, 0x1, RZ, 0xc0, !PT ;  /* 0x0000000119197812 */ /* 0x000fe400078ec0ff */
        /* <DEDUP_REMOVED lines=19> */
[----:B------:R-:W-:-:S02]  /*1b20*/  IADD3 R23, P0, PT, R23, R24, RZ ;  /* 0x0000001817177210 */ /* 0x000fc40007f1e0ff */
[----:B------:R-:W-:Y:S02]  /*1b30*/  LOP3.LUT R28, R17, R28, RZ, 0xfc, !PT ;  /* 0x0000001c111c7212 */ /* 0x000fe400078efcff */
[----:B------:R-:W-:Y:S01]  /*1b40*/  SHF.R.U64 R17, R2, 0x13, R3 ;  /* 0x0000001302117819 */ /* 0x000fe20000001203 */
[----:B------:R-:W-:Y:S01]  /*1b50*/  IMAD.X R8, RZ, RZ, R8, P0 ;  /* 0x000000ffff087224 */ /* 0x000fe200000e0608 */
[----:B------:R-:W-:Y:S02]  /*1b60*/  ISETP.NE.U32.AND P0, PT, R23, 0x3, PT ;  /* 0x000000031700780c */ /* 0x000fe40003f05070 */
[----:B------:R-:W-:Y:S02]  /*1b70*/  LOP3.LUT R17, R17, 0x1, RZ, 0xc0, !PT ;  /* 0x0000000111117812 */ /* 0x000fe400078ec0ff */
[----:B------:R-:W-:Y:S02]  /*1b80*/  ISETP.NE.AND.EX P0, PT, R8, RZ, PT, P0 ;  /* 0x000000ff0800720c */ /* 0x000fe40003f05300 */
[----:B------:R-:W-:-:S11]  /*1b90*/  LOP3.LUT R28, R21, R28, RZ, 0xfc, !PT ;  /* 0x0000001c151c7212 */ /* 0x000fd600078efcff */
[----:B------:R-:W-:Y:S02]  /*1ba0*/  @P0 ISETP.NE.U32.AND P2, PT, R23, 0x2, PT ;  /* 0x000000021700080c */ /* 0x000fe40003f45070 */
[----:B------:R-:W-:Y:S02]  /*1bb0*/  @P0 ISETP.NE.U32.AND P1, PT, R20, 0x1, PT ;  /* 0x000000011400080c */ /* 0x000fe40003f25070 */
[----:B------:R-:W-:Y:S01]  /*1bc0*/  @P0 ISETP.NE.AND.EX P2, PT, R8, RZ, PT, P2 ;  /* 0x000000ff0800020c */ /* 0x000fe20003f45320 */
[----:B------:R-:W-:Y:S01]  /*1bd0*/  IMAD.MOV.U32 R8, RZ, RZ, 0x2000 ;  /* 0x00002000ff087424 */ /* 0x000fe200078e00ff */
[----:B------:R-:W-:Y:S02]  /*1be0*/  @P0 ISETP.NE.U32.AND.EX P1, PT, RZ, RZ, PT, P1 ;  /* 0x000000ffff00020c */ /* 0x000fe40003f25110 */
[----:B------:R-:W-:Y:S02]  /*1bf0*/  @P0 SEL R22, RZ, 0x2000, P2 ;  /* 0x00002000ff160807 */ /* 0x000fe40001000000 */
[----:B------:R-:W-:-:S02]  /*1c00*/  SHF.R.U64 R23, R6, 0xf, R7 ;  /* 0x0000000f06177819 */ /* 0x000fc40000001207 */
[----:B------:R-:W-:Y:S02]  /*1c10*/  @P0 SEL R8, R22, RZ, !P1 ;  /* 0x000000ff16080207 */ /* 0x000fe40004800000 */
[----:B------:R-:W-:Y:S02]  /*1c20*/  LOP3.LUT R23, R23, 0x1, RZ, 0xc0, !PT ;  /* 0x0000000117177812 */ /* 0x000fe400078ec0ff */
[----:B------:R-:W-:-:S04]  /*1c30*/  IADD3 R18, P0, P1, R18, R24, R19 ;  /* 0x0000001812127210 */ /* 0x000fc8000791e013 */
[----:B------:R-:W-:Y:S02]  /*1c40*/  IADD3 R18, P2, P3, R20, R18, R23 ;  /* 0x0000001214127210 */ /* 0x000fe40007b5e017 */
[----:B------:R-:W-:Y:S02]  /*1c50*/  SHF.R.U64 R20, R4, 0xf, R5 ;  /* 0x0000000f04147819 */ /* 0x000fe40000001205 */
[----:B------:R-:W-:Y:S02]  /*1c60*/  IADD3.X R11, PT, PT, RZ, RZ, RZ, P0, P1 ;  /* 0x000000ffff0b7210 */ /* 0x000fe400007e24ff */
[----:B------:R-:W-:Y:S02]  /*1c70*/  LOP3.LUT R20, R20, 0x1, RZ, 0xc0, !PT ;  /* 0x0000000114147812 */ /* 0x000fe400078ec0ff */
[----:B------:R-:W-:Y:S02]  /*1c80*/  IADD3.X R11, PT, PT, RZ, R11, RZ, P2, P3 ;  /* 0x0000000bff0b7210 */ /* 0x000fe400017e64ff */
[----:B------:R-:W-:-:S02]  /*1c90*/  IADD3 R27, P4, P5, R27, R18, R20 ;  /* 0x000000121b1b7210 */ /* 0x000fc40007d9e014 */
[----:B------:R-:W-:Y:S02]  /*1ca0*/  SHF.R.U64 R18, R2, 0xf, R3 ;  /* 0x0000000f02127819 */ /* 0x000fe40000001203 */
[----:B------:R-:W-:Y:S02]  /*1cb0*/  IADD3.X R11, PT, PT, RZ, R11, RZ, P4, P5 ;  /* 0x0000000bff0b7210 */ /* 0x000fe400027ea4ff */
[----:B------:R-:W-:-:S04]  /*1cc0*/  LOP3.LUT R18, R18, 0x1, RZ, 0xc0, !PT ;  /* 0x0000000112127812 */ /* 0x000fc800078ec0ff */
        /* <DEDUP_REMOVED lines=12> */
[----:B------:R-:W-:Y:S02]  /*1d90*/  SHF.R.U64 R22, R6, 0x10, R7 ;  /* 0x0000001006167819 */ /* 0x000fe40000001207 */
[----:B------:R-:W-:Y:S02]  /*1da0*/  IADD3 R19, P0, P1, R19, R18, R23 ;  /* 0x0000001213137210 */ /* 0x000fe4000791e017 */
[----:B------:R-:W-:Y:S02]  /*1db0*/  LOP3.LUT R22, R22, 0x1, RZ, 0xc0, !PT ;  /* 0x0000000116167812 */ /* 0x000fe400078ec0ff */
[----:B------:R-:W-:Y:S02]  /*1dc0*/  LOP3.LUT R27, R27, 0x1, RZ, 0xc0, !PT ;  /* 0x000000011b1b7812 */ /* 0x000fe400078ec0ff */
[----:B------:R-:W-:-:S02]  /*1dd0*/  IADD3 R25, P2, P3, R25, R19, R22 ;  /* 0x0000001319197210 */ /* 0x000fc40007b5e016 */
[----:B------:R-:W-:Y:S02]  /*1de0*/  IADD3.X R9, PT, PT, RZ, RZ, RZ, P0, P1 ;  /* 0x000000ffff097210 */ /* 0x000fe400007e24ff */
[----:B------:R-:W-:Y:S02]  /*1df0*/  IADD3 R24, P4, P5, R24, R25, R27 ;  /* 0x0000001918187210 */ /* 0x000fe40007d9e01b */
[----:B------:R-:W-:Y:S02]  /*1e00*/  SHF.R.U64 R25, R2, 0x10, R3 ;  /* 0x0000001002197819 */ /* 0x000fe40000001203 */
[----:B------:R-:W-:Y:S02]  /*1e10*/  IADD3.X R9, PT, PT, RZ, R9, RZ, P2, P3 ;  /* 0x00000009ff097210 */ /* 0x000fe400017e64ff */
[----:B------:R-:W-:Y:S02]  /*1e20*/  LOP3.LUT R25, R25, 0x1, RZ, 0xc0, !PT ;  /* 0x0000000119197812 */ /* 0x000fe400078ec0ff */
[----:B------:R-:W-:-:S02]  /*1e30*/  IADD3.X R9, PT, PT, RZ, R9, RZ, P4, P5 ;  /* 0x00000009ff097210 */ /* 0x000fc400027ea4ff */
        /* <DEDUP_REMOVED lines=18> */
[----:B------:R-:W-:-:S04]  /*1f60*/  LOP3.LUT R23, R23, 0x1, RZ, 0xc0, !PT ;  /* 0x0000000117177812 */ /* 0x000fc800078ec0ff */
[----:B------:R-:W-:Y:S02]  /*1f70*/  IADD3 R20, P4, P5, R18, R20, R23 ;  /* 0x0000001412147210 */ /* 0x000fe40007d9e017 */
        /* <DEDUP_REMOVED lines=22> */
[----:B------:R-:W-:Y:S02]  /*20e0*/  SHF.R.U64 R25, R2, 0x12, R3 ;  /* 0x0000001202197819 */ /* 0x000fe40000001203 */
[----:B------:R-:W-:Y:S02]  /*20f0*/  IADD3.X R16, PT, PT, RZ, R16, RZ, P2, P3 ;  /* 0x00000010ff107210 */ /* 0x000fe400017e64ff */
[----:B------:R-:W-:-:S02]  /*2100*/  LOP3.LUT R25, R25, 0x1, RZ, 0xc0, !PT ;  /* 0x0000000119197812 */ /* 0x000fc400078ec0ff */
        /* <DEDUP_REMOVED lines=12> */
[----:B------:R-:W-:Y:S02]  /*21d0*/  IADD3 R19, P0, P1, R19, R25, R20 ;  /* 0x0000001913137210 */ /* 0x000fe4000791e014 */
[----:B------:R-:W-:Y:S02]  /*21e0*/  SHF.R.U64 R24, R2, 0x14, R3 ;  /* 0x0000001402187819 */ /* 0x000fe40000001203 */
[----:B------:R-:W-:Y:S02]  /*21f0*/  IADD3 R19, P2, P3, R23, R19, R26 ;  /* 0x0000001317137210 */ /* 0x000fe40007b5e01a */
[----:B------:R-:W-:Y:S02]  /*2200*/  SHF.R.U64 R23, R4, 0x13, R5 ;  /* 0x0000001304177819 */ /* 0x000fe40000001205 */
[----:B------:R-:W-:-:S02]  /*2210*/  LOP3.LUT R24, R24, 0x1, RZ, 0xc0, !PT ;  /* 0x0000000118187812 */ /* 0x000fc400078ec0ff */
[----:B------:R-:W-:-:S04]  /*2220*/  LOP3.LUT R23, R23, 0x1, RZ, 0xc0, !PT ;  /* 0x0000000117177812 */ /* 0x000fc800078ec0ff */
[----:B------:R-:W-:Y:S02]  /*2230*/  IADD3 R18, P4, P5, R18, R19, R23 ;  /* 0x0000001312127210 */ /* 0x000fe40007d9e017 */
[----:B------:R-:W-:Y:S02]  /*2240*/  IADD3.X R19, PT, PT, RZ, RZ, RZ, P0, P1 ;  /* 0x000000ffff137210 */ /* 0x000fe400007e24ff */
[----:B------:R-:W-:Y:S02]  /*2250*/  IADD3 R18, P0, PT, R18, R17, RZ ;  /* 0x0000001112127210 */ /* 0x000fe40007f1e0ff */
[----:B------:R-:W-:-:S04]  /*2260*/  IADD3.X R19, PT, PT, RZ, R19, RZ, P2, P3 ;  /* 0x00000013ff137210 */ /* 0x000fc800017e64ff */
[----:B------:R-:W-:-:S05]  /*2270*/  IADD3.X R19, PT, PT, RZ, R19, RZ, P4, P5 ;  /* 0x00000013ff137210 */ /* 0x000fca00027ea4ff */
[----:B------:R-:W-:Y:S01]  /*2280*/  IMAD.X R19, RZ, RZ, R19, P0 ;  /* 0x000000ffff137224 */ /* 0x000fe200000e0613 */
[----:B------:R-:W-:-:S04]  /*2290*/  ISETP.NE.U32.AND P0, PT, R18, 0x3, PT ;  /* 0x000000031200780c */ /* 0x000fc80003f05070 */
[----:B------:R-:W-:-:S13]  /*22a0*/  ISETP.NE.AND.EX P0, PT, R19, RZ, PT, P0 ;  /* 0x000000ff1300720c */ /* 0x000fda0003f05300 */
        /* <DEDUP_REMOVED lines=15> */
[----:B------:R-:W-:-:S04]  /*23a0*/  IADD3 R25, P4, P5, R25, R22, R20 ;  /* 0x0000001619197210 */ /* 0x000fc80007d9e014 */
        /* <DEDUP_REMOVED lines=41> */
[----:B------:R-:W-:Y:S01]  /*2640*/  IADD3 R27, P2, P3, R20, R27, R17 ;  /* 0x0000001b141b7210 */ /* 0x000fe20007b5e011 */
[----:B------:R-:W-:Y:S01]  /*2650*/  IMAD.MOV.U32 R20, RZ, RZ, 0x200000 ;  /* 0x00200000ff147424 */ /* 0x000fe200078e00ff */
[----:B------:R-:W-:-:S02]  /*2660*/  LOP3.LUT R19, R19, 0x1, RZ, 0xc0, !PT ;  /* 0x0000000113137812 */ /* 0x000fc400078ec0ff */
        /* <DEDUP_REMOVED lines=22> */
[----:B------:R-:W-:Y:S02]  /*27d0*/  SHF.R.U64 R25, R2, 0x17, R3 ;  /* 0x0000001702197819 */ /* 0x000fe40000001203 */
[----:B------:R-:W-:Y:S02]  /*27e0*/  IADD3 R23, P4, P5, R23, R26, R22 ;  /* 0x0000001a17177210 */ /* 0x000fe40007d9e016 */
[----:B------:R-:W-:Y:S02]  /*27f0*/  LOP3.LUT R26, R11, R28, RZ, 0xfc, !PT ;  /* 0x0000001c0b1a7212 */ /* 0x000fe400078efcff */
[----:B------:R-:W-:Y:S02]  /*2800*/  IADD3.X R11, PT, PT, RZ, RZ, RZ, P0, P1 ;  /* 0x000000ffff0b7210 */ /* 0x000fe400007e24ff */
[----:B------:R-:W-:-:S02]  /*2810*/  LOP3.LUT R25, R25, 0x1, RZ, 0xc0, !PT ;  /* 0x0000000119197812 */ /* 0x000fc400078ec0ff */
[----:B------:R-:W-:Y:S02]  /*2820*/  IADD3.X R11, PT, PT, RZ, R11, RZ, P2, P3 ;  /* 0x0000000bff0b7210 */ /* 0x000fe400017e64ff */
[----:B------:R-:W-:Y:S02]  /*2830*/  IADD3 R23, P0, PT, R23, R25, RZ ;  /* 0x0000001917177210 */ /* 0x000fe40007f1e0ff */
[----:B------:R-:W-:Y:S02]  /*2840*/  IADD3.X R11, PT, PT, RZ, R11, RZ, P4, P5 ;  /* 0x0000000bff0b7210 */ /* 0x000fe400027ea4ff */
[----:B------:R-:W-:Y:S02]  /*2850*/  LOP3.LUT R27, R9, R26, RZ, 0xfc, !PT ;  /* 0x0000001a091b7212 */ /* 0x000fe400078efcff */
[----:B------:R-:W-:Y:S01]  /*2860*/  SHF.R.U64 R26, R2, 0x19, R3 ;  /* 0x00000019021a7819 */ /* 0x000fe20000001203 */
        /* <DEDUP_REMOVED lines=39> */
[----:B------:R-:W-:-:S04]  /*2ae0*/  LOP3.LUT R8, R8, 0x1, RZ, 0xc0, !PT ;  /* 0x0000000108087812 */ /* 0x000fc800078ec0ff */
[----:B------:R-:W-:Y:S02]  /*2af0*/  IADD3 R29, P4, P5, R25, R29, R8 ;  /* 0x0000001d191d7210 */ /* 0x000fe40007d9e008 */
[----:B------:R-:W-:Y:S02]  /*2b00*/  LOP3.LUT R25, R14, R27, RZ, 0xfc, !PT ;  /* 0x0000001b0e197212 */ /* 0x000fe400078efcff */
[----:B------:R-:W-:Y:S02]  /*2b10*/  IADD3.X R14, PT, PT, RZ, RZ, RZ, P0, P1 ;  /* 0x000000ffff0e7210 */ /* 0x000fe400007e24ff */
[----:B------:R-:W-:Y:S02]  /*2b20*/  IADD3 R29, P0, PT, R29, R26, RZ ;  /* 0x0000001a1d1d7210 */ /* 0x000fe40007f1e0ff */
[----:B------:R-:W-:Y:S02]  /*2b30*/  IADD3.X R14, PT, PT, RZ, R14, RZ, P2, P3 ;  /* 0x0000000eff0e7210 */ /* 0x000fe400017e64ff */
[----:B------:R-:W-:-:S02]  /*2b40*/  LOP3.LUT R25, R16, R25, RZ, 0xfc, !PT ;  /* 0x0000001910197212 */ /* 0x000fc400078efcff */
[----:B------:R-:W-:Y:S02]  /*2b50*/  IADD3.X R14, PT, PT, RZ, R14, RZ, P4, P5 ;  /* 0x0000000eff0e7210 */ /* 0x000fe400027ea4ff */
[----:B------:R-:W-:-:S03]  /*2b60*/  SHF.R.U64 R27, R4, 0x1c, R5 ;  /* 0x0000001c041b7819 */ /* 0x000fc60000001205 */
[----:B------:R-:W-:Y:S01]  /*2b70*/  IMAD.X R14, RZ, RZ, R14, P0 ;  /* 0x000000ffff0e7224 */ /* 0x000fe200000e060e */
[----:B------:R-:W-:Y:S02]  /*2b80*/  ISETP.NE.U32.AND P0, PT, R29, 0x3, PT ;  /* 0x000000031d00780c */ /* 0x000fe40003f05070 */
[----:B------:R-:W-:Y:S02]  /*2b90*/  LOP3.LUT R27, R27, 0x1, RZ, 0xc0, !PT ;  /* 0x000000011b1b7812 */ /* 0x000fe400078ec0ff */
[----:B------:R-:W-:-:S13]  /*2ba0*/  ISETP.NE.AND.EX P0, PT, R14, RZ, PT, P0 ;  /* 0x000000ff0e00720c */ /* 0x000fda0003f05300 */
[----:B------:R-:W-:Y:S01]  /*2bb0*/  @P0 ISETP.NE.U32.AND P2, PT, R29, 0x2, PT ;  /* 0x000000021d00080c */ /* 0x000fe20003f45070 */
[----:B------:R-:W-:Y:S01]  /*2bc0*/  IMAD.MOV.U32 R29, RZ, RZ, 0x80000 ;  /* 0x00080000ff1d7424 */ /* 0x000fe200078e00ff */
        /* <DEDUP_REMOVED lines=31> */
[----:B------:R-:W-:-:S04]  /*2dc0*/  LOP3.LUT R23, R23, 0x1, RZ, 0xc0, !PT ;  /* 0x0000000117177812 */ /* 0x000fc800078ec0ff */
[----:B------:R-:W-:Y:S02]  /*2dd0*/  IADD3 R8, P2, P3, R8, R9, R23 ;  /* 0x0000000908087210 */ /* 0x000fe40007b5e017 */
[----:B------:R-:W-:-:S04]  /*2de0*/  SHF.R.U64 R9, R4, 0x1b, R5 ;  /* 0x0000001b04097819 */ /* 0x000fc80000001205 */
[----:B------:R-:W-:-:S04]  /*2df0*/  LOP3.LUT R9, R9, 0x1, RZ, 0xc0, !PT ;  /* 0x0000000109097812 */ /* 0x000fc800078ec0ff */
[----:B------:R-:W-:Y:S02]  /*2e00*/  IADD3 R8, P4, P5, R26, R8, R9 ;  /* 0x000000081a087210 */ /* 0x000fe40007d9e009 */
[----:B------:R-:W-:Y:S02]  /*2e10*/  LOP3.LUT R26, R18, R25, RZ, 0xfc, !PT ;  /* 0x00000019121a7212 */ /* 0x000fe400078efcff */
[----:B------:R-:W-:Y:S02]  /*2e20*/  IADD3.X R18, PT, PT, RZ, RZ, RZ, P0, P1 ;  /* 0x000000ffff127210 */ /* 0x000fe400007e24ff */
[----:B------:R-:W-:Y:S02]  /*2e30*/  SHF.R.U64 R25, R2, 0x1b, R3 ;  /* 0x0000001b02197819 */ /* 0x000fe40000001203 */
[----:B------:R-:W-:Y:S02]  /*2e40*/  IADD3.X R18, PT, PT, RZ, R18, RZ, P2, P3 ;  /* 0x00000012ff127210 */ /* 0x000fe400017e64ff */
[----:B------:R-:W-:-:S02]  /*2e50*/  LOP3.LUT R25, R25, 0x1, RZ, 0xc0, !PT ;  /* 0x0000000119197812 */ /* 0x000fc400078ec0ff */
[----:B------:R-:W-:Y:S02]  /*2e60*/  IADD3.X R18, PT, PT, RZ, R18, RZ, P4, P5 ;  /* 0x00000012ff127210 */ /* 0x000fe400027ea4ff */
[----:B------:R-:W-:Y:S02]  /*2e70*/  IADD3 R8, P0, PT, R8, R25, RZ ;  /* 0x0000001908087210 */ /* 0x000fe40007f1e0ff */
[----:B------:R-:W-:-:S03]  /*2e80*/  LOP3.LUT R26, R21, R26, RZ, 0xfc, !PT ;  /* 0x0000001a151a7212 */ /* 0x000fc600078efcff */
[----:B------:R-:W-:Y:S01]  /*2e90*/  IMAD.X R18, RZ, RZ, R18, P0 ;  /* 0x000000ffff127224 */ /* 0x000fe200000e0612 */
[----:B------:R-:W-:Y:S02]  /*2ea0*/  ISETP.NE.U32.AND P0, PT, R8, 0x3, PT ;  /* 0x000000030800780c */ /* 0x000fe40003f05070 */
[----:B------:R-:W-:Y:S02]  /*2eb0*/  LOP3.LUT R15, R15, R26, RZ, 0xfc, !PT ;  /* 0x0000001a0f0f7212 */ /* 0x000fe400078efcff */
[----:B------:R-:W-:Y:S02]  /*2ec0*/  ISETP.NE.AND.EX P0, PT, R18, RZ, PT, P0 ;  /* 0x000000ff1200720c */ /* 0x000fe40003f05300 */
[----:B------:R-:W-:Y:S02]  /*2ed0*/  SHF.R.U64 R26, R6, 0x1e, R7 ;  /* 0x0000001e061a7819 */ /* 0x000fe40000001207 */
[----:B------:R-:W-:Y:S02]  /*2ee0*/  LOP3.LUT R20, R20, R15, RZ, 0xfc, !PT ;  /* 0x0000000f14147212 */ /* 0x000fe400078efcff */
[----:B------:R-:W-:-:S02]  /*2ef0*/  LOP3.LUT R26, R26, 0x1, RZ, 0xc0, !PT ;  /* 0x000000011a1a7812 */ /* 0x000fc400078ec0ff */
[----:B------:R-:W-:-:S04]  /*2f00*/  LOP3.LUT R20, R11, R20, RZ, 0xfc, !PT ;  /* 0x000000140b147212 */ /* 0x000fc800078efcff */
[----:B------:R-:W-:Y:S02]  /*2f10*/  LOP3.LUT R19, R19, R20, RZ, 0xfc, !PT ;  /* 0x0000001413137212 */ /* 0x000fe400078efcff */
[----:B------:R-:W-:Y:S01]  /*2f20*/  @P0 ISETP.NE.U32.AND P2, PT, R8, 0x2, PT ;  /* 0x000000020800080c */ /* 0x000fe20003f45070 */
[----:B------:R-:W-:Y:S01]  /*2f30*/  IMAD.MOV.U32 R8, RZ, RZ, 0x4000000 ;  /* 0x04000000ff087424 */ /* 0x000fe200078e00ff */
[----:B------:R-:W-:Y:S02]  /*2f40*/  @P0 ISETP.NE.U32.AND P1, PT, R17, 0x1, PT ;  /* 0x000000011100080c */ /* 0x000fe40003f25070 */
[----:B------:R-:W-:Y:S02]  /*2f50*/  @P0 ISETP.NE.AND.EX P2, PT, R18, RZ, PT, P2 ;  /* 0x000000ff1200020c */ /* 0x000fe40003f45320 */
[----:B------:R-:W-:Y:S02]  /*2f60*/  @P0 ISETP.NE.U32.AND.EX P1, PT, RZ, RZ, PT, P1 ;  /* 0x000000ffff00020c */ /* 0x000fe40003f25110 */
[----:B------:R-:W-:-:S02]  /*2f70*/  @P0 SEL R18, RZ, 0x4000000, P2 ;  /* 0x04000000ff120807 */ /* 0x000fc40001000000 */
[----:B------:R-:W-:Y:S02]  /*2f80*/  LOP3.LUT R20, R7, 0x1, RZ, 0xc0, !PT ;  /* 0x0000000107147812 */ /* 0x000fe400078ec0ff */
[----:B------:R-:W-:Y:S02]  /*2f90*/  @P0 SEL R8, R18, RZ, !P1 ;  /* 0x000000ff12080207 */ /* 0x000fe40004800000 */
[----:B------:R-:W-:Y:S02]  /*2fa0*/  SHF.R.U64 R18, R6, 0x1c, R7 ;  /* 0x0000001c06127819 */ /* 0x000fe40000001207 */
[----:B------:R-:W-:Y:S02]  /*2fb0*/  IADD3 R22, P0, P1, R22, R25, R23 ;  /* 0x0000001916167210 */ /* 0x000fe4000791e017 */
[----:B------:R-:W-:Y:S02]  /*2fc0*/  LOP3.LUT R18, R18, 0x1, RZ, 0xc0, !PT ;  /* 0x0000000112127812 */ /* 0x000fe400078ec0ff */
[----:B------:R-:W-:-:S02]  /*2fd0*/  IADD3.X R21, PT, PT, RZ, RZ, RZ, P0, P1 ;  /* 0x000000ffff157210 */ /* 0x000fc400007e24ff */
[----:B------:R-:W-:Y:S02]  /*2fe0*/  IADD3 R17, P2, P3, R17, R22, R18 ;  /* 0x0000001611117210 */ /* 0x000fe40007b5e012 */
[----:B------:R-:W-:Y:S02]  /*2ff0*/  SHF.R.U64 R22, R2, 0x1c, R3 ;  /* 0x0000001c02167819 */ /* 0x000fe40000001203 */
[----:B------:R-:W-:Y:S02]  /*3000*/  IADD3 R17, P4, P5, R24, R17, R27 ;  /* 0x0000001118117210 */ /* 0x000fe40007d9e01b */
[----:B------:R-:W-:Y:S02]  /*3010*/  IADD3.X R21, PT, PT, RZ, R21, RZ, P2, P3 ;  /* 0x00000015ff157210 */ /* 0x000fe400017e64ff */
[----:B------:R-:W-:Y:S02]  /*3020*/  LOP3.LUT R22, R22, 0x1, RZ, 0xc0, !PT ;  /* 0x0000000116167812 */ /* 0x000fe400078ec0ff */
[----:B------:R-:W-:-:S02]  /*3030*/  IADD3.X R21, PT, PT, RZ, R21, RZ, P4, P5 ;  /* 0x00000015ff157210 */ /* 0x000fc400027ea4ff */
[----:B------:R-:W-:Y:S02]  /*3040*/  IADD3 R17, P0, PT, R17, R22, RZ ;  /* 0x0000001611117210 */ /* 0x000fe40007f1e0ff */
[----:B------:R-:W-:Y:S02]  /*3050*/  SHF.R.U64 R24, R4, 0x1d, R5 ;  /* 0x0000001d04187819 */ /* 0x000fe40000001205 */
[----:B------:R-:W-:Y:S01]  /*3060*/  LOP3.LUT R19, R14, R19, RZ, 0xfc, !PT ;  /* 0x000000130e137212 */ /* 0x000fe200078efcff */
[----:B------:R-:W-:Y:S01]  /*3070*/  IMAD.X R21, RZ, RZ, R21, P0 ;  /* 0x000000ffff157224 */ /* 0x000fe200000e0615 */
[----:B------:R-:W-:Y:S02]  /*3080*/  ISETP.NE.U32.AND P0, PT, R17, 0x3, PT ;  /* 0x000000031100780c */ /* 0x000fe40003f05070 */
[----:B------:R-:W-:Y:S02]  /*3090*/  LOP3.LUT R24, R24, 0x1, RZ, 0xc0, !PT ;  /* 0x0000000118187812 */ /* 0x000fe400078ec0ff */
[----:B------:R-:W-:-:S02]  /*30a0*/  ISETP.NE.AND.EX P0, PT, R21, RZ, PT, P0 ;  /* 0x000000ff1500720c */ /* 0x000fc40003f05300 */
[----:B------:R-:W-:Y:S02]  /*30b0*/  SHF.R.U32.HI R14, RZ, 0x2, R5 ;  /* 0x00000002ff0e7819 */ /* 0x000fe40000011605 */
[----:B------:R-:W-:Y:S02]  /*30c0*/  LOP3.LUT R19, R16, R19, RZ, 0xfc, !PT ;  /* 0x0000001310137212 */ /* 0x000fe400078efcff */
[----:B------:R-:W-:-:S07]  /*30d0*/  LOP3.LUT R14, R14, 0x1, RZ, 0xc0, !PT ;  /* 0x000000010e0e7812 */ /* 0x000fce00078ec0ff */
        /* <DEDUP_REMOVED lines=12> */
[----:B------:R-:W-:Y:S02]  /*31a0*/  IADD3.X R9, PT, PT, RZ, RZ, RZ, P0, P1 ;  /* 0x000000ffff097210 */ /* 0x000fe400007e24ff */
        /* <DEDUP_REMOVED lines=18> */
[----:B------:R-:W-:Y:S02]  /*32d0*/  LOP3.LUT R25, R25, 0x1, RZ, 0xc0, !PT ;  /* 0x0000000119197812 */ /* 0x000fe400078ec0ff */
[----:B------:R-:W-:-:S02]  /*32e0*/  IADD3.X R15, PT, PT, RZ, RZ, RZ, P0, P1 ;  /* 0x000000ffff0f7210 */ /* 0x000fc400007e24ff */
        /* <DEDUP_REMOVED lines=18> */
[----:B------:R-:W-:Y:S02]  /*3410*/  IADD3 R21, P0, P1, R21, R18, R26 ;  /* 0x0000001215157210 */ /* 0x000fe4000791e01a */
[----:B------:R-:W-:Y:S02]  /*3420*/  SHF.R.U64 R6, R4, 0x1f, R5 ;  /* 0x0000001f04067819 */ /* 0x000fe40000001205 */
[----:B------:R-:W-:Y:S02]  /*3430*/  IADD3 R24, P2, P3, R24, R21, R27 ;  /* 0x0000001518187210 */ /* 0x000fe40007b5e01b */
[----:B------:R-:W-:-:S02]  /*3440*/  IADD3.X R11, PT, PT, RZ, RZ, RZ, P0, P1 ;  /* 0x000000ffff0b7210 */ /* 0x000fc400007e24ff */
[----:B------:R-:W-:Y:S02]  /*3450*/  LOP3.LUT R6, R6, 0x1, RZ, 0xc0, !PT ;  /* 0x0000000106067812 */ /* 0x000fe400078ec0ff */
[----:B------:R-:W-:Y:S02]  /*3460*/  SHF.R.U64 R21, R2, 0x1f, R3 ;  /* 0x0000001f02157819 */ /* 0x000fe40000001203 */
[----:B------:R-:W-:Y:S02]  /*3470*/  IADD3.X R2, PT, PT, RZ, R11, RZ, P2, P3 ;  /* 0x0000000bff027210 */ /* 0x000fe400017e64ff */
[----:B------:R-:W-:Y:S02]  /*3480*/  IADD3 R4, P4, P5, R23, R24, R6 ;  /* 0x0000001817047210 */ /* 0x000fe40007d9e006 */
[----:B------:R-:W-:Y:S02]  /*3490*/  LOP3.LUT R11, R21, 0x1, RZ, 0xc0, !PT ;  /* 0x00000001150b7812 */ /* 0x000fe400078ec0ff */
[----:B------:R-:W-:-:S02]  /*34a0*/  IADD3.X R2, PT, PT, RZ, R2, RZ, P4, P5 ;  /* 0x00000002ff027210 */ /* 0x000fc400027ea4ff */
[-C--:B------:R-:W-:Y:S02]  /*34b0*/  IADD3 R4, P0, PT, R4, R11.reuse, RZ ;  /* 0x0000000b04047210 */ /* 0x080fe40007f1e0ff */
[----:B------:R-:W-:Y:S02]  /*34c0*/  IADD3 R21, P3, P4, R26, R11, R27 ;  /* 0x0000000b1a157210 */ /* 0x000fe40007c7e01b */
[----:B------:R-:W-:Y:S01]  /*34d0*/  LOP3.LUT R23, R5, 0x1, RZ, 0xc0, !PT ;  /* 0x0000000105177812 */ /* 0x000fe200078ec0ff */
[----:B------:R-:W-:Y:S01]  /*34e0*/  IMAD.X R2, RZ, RZ, R2, P0 ;  /* 0x000000ffff027224 */ /* 0x000fe200000e0602 */
[----:B------:R-:W-:Y:S02]  /*34f0*/  ISETP.NE.U32.AND P0, PT, R4, 0x3, PT ;  /* 0x000000030400780c */ /* 0x000fe40003f05070 */
[----:B------:R-:W-:Y:S02]  /*3500*/  LOP3.LUT R22, R3, 0x1, RZ, 0xc0, !PT ;  /* 0x0000000103167812 */ /* 0x000fe400078ec0ff */
[----:B------:R-:W-:-:S02]  /*3510*/  ISETP.NE.AND.EX P0, PT, R2, RZ, PT, P0 ;  /* 0x000000ff0200720c */ /* 0x000fc40003f05300 */
[----:B------:R-:W-:-:S04]  /*3520*/  SHF.R.U32.HI R24, RZ, 0x1, R3 ;  /* 0x00000001ff187819 */ /* 0x000fc80000011603 */
[----:B------:R-:W-:-:S07]  /*3530*/  LOP3.LUT R24, R24, 0x1, RZ, 0xc0, !PT ;  /* 0x0000000118187812 */ /* 0x000fce00078ec0ff */
[----:B------:R-:W-:Y:S02]  /*3540*/  @P0 ISETP.NE.U32.AND P2, PT, R4, 0x2, PT ;  /* 0x000000020400080c */ /* 0x000fe40003f45070 */
[C---:B------:R-:W-:Y:S02]  /*3550*/  @P0 ISETP.NE.U32.AND P1, PT, R25.reuse, 0x1, PT ;  /* 0x000000011900080c */ /* 0x040fe40003f25070 */
[----:B------:R-:W-:Y:S01]  /*3560*/  @P0 ISETP.NE.AND.EX P2, PT, R2, RZ, PT, P2 ;  /* 0x000000ff0200020c */ /* 0x000fe20003f45320 */
[----:B------:R-:W-:Y:S01]  /*3570*/  IMAD.MOV.U32 R2, RZ, RZ, 0x40000000 ;  /* 0x40000000ff027424 */ /* 0x000fe200078e00ff */
[----:B------:R-:W-:Y:S02]  /*3580*/  @P0 ISETP.NE.U32.AND.EX P1, PT, RZ, RZ, PT, P1 ;  /* 0x000000ffff00020c */ /* 0x000fe40003f25110 */
[----:B------:R-:W-:Y:S02]  /*3590*/  @P0 SEL R4, RZ, 0x40000000, P2 ;  /* 0x40000000ff040807 */ /* 0x000fe40001000000 */
[----:B------:R-:W-:-:S02]  /*35a0*/  IADD3 R21, P5, P2, R25, R21, R20 ;  /* 0x0000001519157210 */ /* 0x000fc40007abe014 */
[----:B------:R-:W-:Y:S02]  /*35b0*/  @P0 SEL R2, R4, RZ, !P1 ;  /* 0x000000ff04020207 */ /* 0x000fe40004800000 */
[----:B------:R-:W-:Y:S02]  /*35c0*/  IADD3.X R4, PT, PT, RZ, RZ, RZ, P3, P4 ;  /* 0x000000ffff047210 */ /* 0x000fe40001fe84ff */
[----:B------:R-:W-:Y:S02]  /*35d0*/  IADD3 R21, P0, P1, R18, R21, R23 ;  /* 0x0000001512157210 */ /* 0x000fe4000791e017 */
[----:B------:R-:W-:Y:S02]  /*35e0*/  IADD3.X R4, PT, PT, RZ, R4, RZ, P5, P2 ;  /* 0x00000004ff047210 */ /* 0x000fe40002fe44ff */
[----:B------:R-:W-:Y:S02]  /*35f0*/  SHF.R.U32.HI R25, RZ, 0x2, R3 ;  /* 0x00000002ff197819 */ /* 0x000fe40000011603 */
[----:B------:R-:W-:-:S02]  /*3600*/  IADD3.X R4, PT, PT, RZ, R4, RZ, P0, P1 ;  /* 0x00000004ff047210 */ /* 0x000fc400007e24ff */
[----:B------:R-:W-:Y:S02]  /*3610*/  IADD3 R21, P0, PT, R21, R22, RZ ;  /* 0x0000001615157210 */ /* 0x000fe40007f1e0ff */
[----:B------:R-:W-:-:S03]  /*3620*/  LOP3.LUT R25, R25, 0x1, RZ, 0xc0, !PT ;  /* 0x0000000119197812 */ /* 0x000fc600078ec0ff */
[----:B------:R-:W-:Y:S01]  /*3630*/  IMAD.X R4, RZ, RZ, R4, P0 ;  /* 0x000000ffff047224 */ /* 0x000fe200000e0604 */
[----:B------:R-:W-:-:S04]  /*3640*/  ISETP.NE.U32.AND P0, PT, R21, 0x3, PT ;  /* 0x000000031500780c */ /* 0x000fc80003f05070 */
[----:B------:R-:W-:-:S13]  /*3650*/  ISETP.NE.AND.EX P0, PT, R4, RZ, PT, P0 ;  /* 0x000000ff0400720c */ /* 0x000fda0003f05300 */
[----:B------:R-:W-:Y:S02]  /*3660*/  @P0 ISETP.NE.U32.AND P2, PT, R21, 0x2, PT ;  /* 0x000000021500080c */ /* 0x000fe40003f45070 */
[----:B------:R-:W-:Y:S02]  /*3670*/  @P0 ISETP.NE.U32.AND P1, PT, R6, 0x1, PT ;  /* 0x000000010600080c */ /* 0x000fe40003f25070 */
[----:B------:R-:W-:Y:S01]  /*3680*/  @P0 ISETP.NE.AND.EX P2, PT, R4, RZ, PT, P2 ;  /* 0x000000ff0400020c */ /* 0x000fe20003f45320 */
[----:B------:R-:W-:Y:S01]  /*3690*/  IMAD.MOV.U32 R4, RZ, RZ, -0x80000000 ;  /* 0x80000000ff047424 */ /* 0x000fe200078e00ff */
[----:B------:R-:W-:Y:S02]  /*36a0*/  @P0 ISETP.NE.U32.AND.EX P1, PT, RZ, RZ, PT, P1 ;  /* 0x000000ffff00020c */ /* 0x000fe40003f25110 */
[----:B------:R-:W-:Y:S02]  /*36b0*/  @P0 SEL R18, RZ, 0x80000000, P2 ;  /* 0x80000000ff120807 */ /* 0x000fe40001000000 */
[----:B------:R-:W-:-:S02]  /*36c0*/  SHF.R.U32.HI R21, RZ, 0x1, R7 ;  /* 0x00000001ff157819 */ /* 0x000fc40000011607 */
[----:B------:R-:W-:Y:S02]  /*36d0*/  @P0 SEL R4, R18, RZ, !P1 ;  /* 0x000000ff12040207 */ /* 0x000fe40004800000 */
[----:B------:R-:W-:Y:S02]  /*36e0*/  LOP3.LUT R21, R21, 0x1, RZ, 0xc0, !PT ;  /* 0x0000000115157812 */ /* 0x000fe400078ec0ff */
[----:B------:R-:W-:Y:S02]  /*36f0*/  IADD3 R27, P0, P1, R27, R22, R20 ;  /* 0x000000161b1b7210 */ /* 0x000fe4000791e014 */
[----:B------:R-:W-:Y:S02]  /*3700*/  SHF.R.U32.HI R18, RZ, 0x1, R5 ;  /* 0x00000001ff127819 */ /* 0x000fe40000011605 */
[----:B------:R-:W-:Y:S02]  /*3710*/  IADD3 R6, P2, P3, R6, R27, R21 ;  /* 0x0000001b06067210 */ /* 0x000fe40007b5e015 */
        /* <DEDUP_REMOVED lines=16> */
[----:B------:R-:W-:Y:S02]  /*3820*/  SHF.R.U32.HI R6, RZ, 0x2, R7 ;  /* 0x00000002ff067819 */ /* 0x000fe40000011607 */
[----:B------:R-:W-:Y:S02]  /*3830*/  IADD3 R20, P0, P1, R20, R24, R21 ;  /* 0x0000001814147210 */ /* 0x000fe4000791e015 */
[----:B------:R-:W-:-:S04]  /*3840*/  LOP3.LUT R6, R6, 0x1, RZ, 0xc0, !PT ;  /* 0x0000000106067812 */ /* 0x000fc800078ec0ff */
[----:B------:R-:W-:Y:S01]  /*3850*/  IADD3 R23, P2, P3, R23, R20, R6 ;  /* 0x0000001417177210 */ /* 0x000fe20007b5e006 */
[----:B------:R-:W-:-:S03]  /*3860*/  IMAD.MOV.U32 R20, RZ, RZ, RZ ;  /* 0x000000ffff147224 */ /* 0x000fc600078e00ff */
[----:B------:R-:W-:Y:S02]  /*3870*/  IADD3 R22, P4, P5, R22, R23, R14 ;  /* 0x0000001716167210 */ /* 0x000fe40007d9e00e */
[----:B------:R-:W-:Y:S01]  /*3880*/  LOP3.LUT R20, R11, UR10, R20, 0xfe, !PT ;  /* 0x0000000a0b147c12 */ /* 0x000fe2000f8efe14 */
[----:B------:R-:W-:Y:S01]  /*3890*/  UMOV UR10, URZ ;  /* 0x000000ff000a7c82 */ /* 0x000fe20008000000 */
[----:B------:R-:W-:Y:S02]  /*38a0*/  IADD3.X R11, PT, PT, RZ, RZ, RZ, P0, P1 ;  /* 0x000000ffff0b7210 */ /* 0x000fe400007e24ff */
[----:B------:R-:W-:Y:S02]  /*38b0*/  IADD3 R22, P0, PT, R22, R25, RZ ;  /* 0x0000001916167210 */ /* 0x000fe40007f1e0ff */
[----:B------:R-:W-:Y:S02]  /*38c0*/  IADD3.X R11, PT, PT, RZ, R11, RZ, P2, P3 ;  /* 0x0000000bff0b7210 */ /* 0x000fe400017e64ff */
[----:B------:R-:W-:-:S02]  /*38d0*/  SHF.R.U32.HI R23, RZ, 0x3, R7 ;  /* 0x00000003ff177819 */ /* 0x000fc40000011607 */
[----:B------:R-:W-:Y:S02]  /*38e0*/  IADD3.X R11, PT, PT, RZ, R11, RZ, P4, P5 ;  /* 0x0000000bff0b7210 */ /* 0x000fe400027ea4ff */
[----:B------:R-:W-:-:S03]  /*38f0*/  LOP3.LUT R23, R23, 0x1, RZ, 0xc0, !PT ;  /* 0x0000000117177812 */ /* 0x000fc600078ec0ff */
        /* <DEDUP_REMOVED lines=11> */
[----:B------:R-:W-:Y:S02]  /*39b0*/  SHF.R.U32.HI R21, RZ, 0x3, R5 ;  /* 0x00000003ff157819 */ /* 0x000fe40000011605 */
[----:B------:R-:W-:Y:S02]  /*39c0*/  LOP3.LUT R20, R11, R20, RZ, 0xfc, !PT ;  /* 0x000000140b147212 */ /* 0x000fe400078efcff */
[----:B------:R-:W-:Y:S02]  /*39d0*/  IADD3 R27, P2, P3, R18, R27, R23 ;  /* 0x0000001b121b7210 */ /* 0x000fe40007b5e017 */
[----:B------:R-:W-:-:S02]  /*39e0*/  LOP3.LUT R21, R21, 0x1, RZ, 0xc0, !PT ;  /* 0x0000000115157812 */ /* 0x000fc400078ec0ff */
[----:B------:R-:W-:Y:S02]  /*39f0*/  IADD3.X R11, PT, PT, RZ, RZ, RZ, P0, P1 ;  /* 0x000000ffff0b7210 */ /* 0x000fe400007e24ff */
[----:B------:R-:W-:Y:S02]  /*3a00*/  SHF.R.U32.HI R16, RZ, 0x3, R3 ;  /* 0x00000003ff107819 */ /* 0x000fe40000011603 */
[----:B------:R-:W-:Y:S02]  /*3a10*/  IADD3 R27, P4, P5, R24, R27, R21 ;  /* 0x0000001b181b7210 */ /* 0x000fe40007d9e015 */
[----:B------:R-:W-:Y:S02]  /*3a20*/  IADD3.X R11, PT, PT, RZ, R11, RZ, P2, P3 ;  /* 0x0000000bff0b7210 */ /* 0x000fe400017e64ff */
[----:B------:R-:W-:Y:S02]  /*3a30*/  LOP3.LUT R16, R16, 0x1, RZ, 0xc0, !PT ;  /* 0x0000000110107812 */ /* 0x000fe400078ec0ff */
[----:B------:R-:W-:-:S02]  /*3a40*/  IADD3.X R11, PT, PT, RZ, R11, RZ, P4, P5 ;  /* 0x0000000bff0b7210 */ /* 0x000fc400027ea4ff */
[----:B------:R-:W-:Y:S02]  /*3a50*/  IADD3 R27, P0, PT, R27, R16, RZ ;  /* 0x000000101b1b7210 */ /* 0x000fe40007f1e0ff */
[----:B------:R-:W-:-:S03]  /*3a60*/  SHF.R.U32.HI R18, RZ, 0x4, R5 ;  /* 0x00000004ff127819 */ /* 0x000fc60000011605 */
[----:B------:R-:W-:Y:S01]  /*3a70*/  IMAD.X R11, RZ, RZ, R11, P0 ;  /* 0x000000ffff0b7224 */ /* 0x000fe200000e060b */
[----:B------:R-:W-:Y:S02]  /*3a80*/  ISETP.NE.U32.AND P0, PT, R27, 0x3, PT ;  /* 0x000000031b00780c */ /* 0x000fe40003f05070 */
[----:B------:R-:W-:Y:S02]  /*3a90*/  LOP3.LUT R18, R18, 0x1, RZ, 0xc0, !PT ;  /* 0x0000000112127812 */ /* 0x000fe400078ec0ff */
        /* <DEDUP_REMOVED lines=10> */
[----:B------:R-:W-:Y:S02]  /*3b40*/  LOP3.LUT R11, R11, 0x1, RZ, 0xc0, !PT ;  /* 0x000000010b0b7812 */ /* 0x000fe400078ec0ff */
[----:B------:R-:W-:Y:S02]  /*3b50*/  LOP3.LUT R20, R27, R20, RZ, 0xfc, !PT ;  /* 0x000000141b147212 */ /* 0x000fe400078efcff */
[----:B------:R-:W-:-:S02]  /*3b60*/  IADD3 R14, P2, P3, R14, R6, R11 ;  /* 0x000000060e0e7210 */ /* 0x000fc40007b5e00b */
[----:B------:R-:W-:Y:S02]  /*3b70*/  IADD3.X R6, PT, PT, RZ, RZ, RZ, P0, P1 ;  /* 0x000000ffff067210 */ /* 0x000fe400007e24ff */
[----:B------:R-:W-:Y:S02]  /*3b80*/  IADD3 R25, P4, P5, R25, R14, R18 ;  /* 0x0000000e19197210 */ /* 0x000fe40007d9e012 */
[----:B------:R-:W-:Y:S02]  /*3b90*/  SHF.R.U32.HI R14, RZ, 0x4, R3 ;  /* 0x00000004ff0e7819 */ /* 0x000fe40000011603 */
[----:B------:R-:W-:Y:S02]  /*3ba0*/  IADD3.X R6, PT, PT, RZ, R6, RZ, P2, P3 ;  /* 0x00000006ff067210 */ /* 0x000fe400017e64ff */
[----:B------:R-:W-:Y:S02]  /*3bb0*/  LOP3.LUT R14, R14, 0x1, RZ, 0xc0, !PT ;  /* 0x000000010e0e7812 */ /* 0x000fe400078ec0ff */
[----:B------:R-:W-:-:S02]  /*3bc0*/  IADD3.X R6, PT, PT, RZ, R6, RZ, P4, P5 ;  /* 0x00000006ff067210 */ /* 0x000fc400027ea4ff */
        /* <DEDUP_REMOVED lines=14> */
[----:B------:R-:W-:Y:S02]  /*3cb0*/  IADD3.X R22, PT, PT, RZ, RZ, RZ, P0, P1 ;  /* 0x000000ffff167210 */ /* 0x000fe400007e24ff */
[----:B------:R-:W-:-:S02]  /*3cc0*/  IADD3 R21, P2, P3, R21, R23, R6 ;  /* 0x0000001715157210 */ /* 0x000fc40007b5e006 */
[----:B------:R-:W-:Y:S02]  /*3cd0*/  SHF.R.U32.HI R23, RZ, 0x5, R5 ;  /* 0x00000005ff177819 */ /* 0x000fe40000011605 */
[----:B------:R-:W-:Y:S02]  /*3ce0*/  IADD3.X R22, PT, PT, RZ, R22, RZ, P2, P3 ;  /* 0x00000016ff167210 */ /* 0x000fe400017e64ff */
[----:B------:R-:W-:Y:S02]  /*3cf0*/  LOP3.LUT R23, R23, 0x1, RZ, 0xc0, !PT ;  /* 0x0000000117177812 */ /* 0x000fe400078ec0ff */
[----:B------:R-:W-:Y:S01]  /*3d00*/  LOP3.LUT R20, R25, R20, RZ, 0xfc, !PT ;  /* 0x0000001419147212 */ /* 0x000fe200078efcff */
[----:B------:R-:W-:Y:S01]  /*3d10*/  IMAD.MOV.U32 R25, RZ, RZ, 0x10 ;  /* 0x00000010ff197424 */ /* 0x000fe200078e00ff */
[----:B------:R-:W-:Y:S02]  /*3d20*/  IADD3 R21, P4, P5, R16, R21, R23 ;  /* 0x0000001510157210 */ /* 0x000fe40007d9e017 */
[----:B------:R-:W-:-:S02]  /*3d30*/  SHF.R.U32.HI R16, RZ, 0x5, R3 ;  /* 0x00000005ff107819 */ /* 0x000fc40000011603 */
        /* <DEDUP_REMOVED lines=18> */
[----:B------:R-:W-:Y:S02]  /*3e60*/  SHF.R.U32.HI R18, RZ, 0x6, R5 ;  /* 0x00000006ff127819 */ /* 0x000fe40000011605 */
[----:B------:R-:W-:Y:S02]  /*3e70*/  SHF.R.U32.HI R25, RZ, 0x6, R3 ;  /* 0x00000006ff197819 */ /* 0x000fe40000011603 */
[----:B------:R-:W-:Y:S02]  /*3e80*/  LOP3.LUT R18, R18, 0x1, RZ, 0xc0, !PT ;  /* 0x0000000112127812 */ /* 0x000fe400078ec0ff */
[----:B------:R-:W-:Y:S02]  /*3e90*/  LOP3.LUT R25, R25, 0x1, RZ, 0xc0, !PT ;  /* 0x0000000119197812 */ /* 0x000fe400078ec0ff */
[----:B------:R-:W-:Y:S02]  /*3ea0*/  IADD3 R14, P4, P5, R14, R11, R18 ;  /* 0x0000000b0e0e7210 */ /* 0x000fe40007d9e012 */
[----:B------:R-:W-:-:S02]  /*3eb0*/  IADD3.X R11, PT, PT, RZ, RZ, RZ, P0, P1 ;  /* 0x000000ffff0b7210 */ /* 0x000fc400007e24ff */
[----:B------:R-:W-:Y:S02]  /*3ec0*/  IADD3 R14, P0, PT, R14, R25, RZ ;  /* 0x000000190e0e7210 */ /* 0x000fe40007f1e0ff */
[----:B------:R-:W-:-:S04]  /*3ed0*/  IADD3.X R11, PT, PT, RZ, R11, RZ, P2, P3 ;  /* 0x0000000bff0b7210 */ /* 0x000fc800017e64ff */
[----:B------:R-:W-:-:S05]  /*3ee0*/  IADD3.X R11, PT, PT, RZ, R11, RZ, P4, P5 ;  /* 0x0000000bff0b7210 */ /* 0x000fca00027ea4ff */
        /* <DEDUP_REMOVED lines=18> */
[----:B------:R-:W-:Y:S02]  /*4010*/  LOP3.LUT R20, R11, R20, RZ, 0xfc, !PT ;  /* 0x000000140b147212 */ /* 0x000fe400078efcff */
[----:B------:R-:W-:Y:S02]  /*4020*/  IADD3 R27, P4, P5, R16, R27, R23 ;  /* 0x0000001b101b7210 */ /* 0x000fe40007d9e017 */
[----:B------:R-:W-:-:S02]  /*4030*/  SHF.R.U32.HI R16, RZ, 0x7, R3 ;  /* 0x00000007ff107819 */ /* 0x000fc40000011603 */
[----:B------:R-:W-:Y:S02]  /*4040*/  IADD3.X R6, PT, PT, RZ, R6, RZ, P4, P5 ;  /* 0x00000006ff067210 */ /* 0x000fe400027ea4ff */
[----:B------:R-:W-:Y:S02]  /*4050*/  LOP3.LUT R16, R16, 0x1, RZ, 0xc0, !PT ;  /* 0x0000000110107812 */ /* 0x000fe400078ec0ff */
[----:B------:R-:W-:Y:S02]  /*4060*/  SHF.R.U32.HI R11, RZ, 0x8, R7 ;  /* 0x00000008ff0b7819 */ /* 0x000fe40000011607 */
[----:B------:R-:W-:Y:S02]  /*4070*/  IADD3 R27, P0, PT, R27, R16, RZ ;  /* 0x000000101b1b7210 */ /* 0x000fe40007f1e0ff */
[----:B------:R-:W-:-:S03]  /*4080*/  LOP3.LUT R11, R11, 0x1, RZ, 0xc0, !PT ;  /* 0x000000010b0b7812 */ /* 0x000fc600078ec0ff */
        /* <DEDUP_REMOVED lines=10> */
[----:B------:R-:W-:Y:S02]  /*4130*/  IADD3 R6, P0, P1, R21, R16, R14 ;  /* 0x0000001015067210 */ /* 0x000fe4000791e00e */
[----:B------:R-:W-:Y:S02]  /*4140*/  LOP3.LUT R20, R27, R20, RZ, 0xfc, !PT ;  /* 0x000000141b147212 */ /* 0x000fe400078efcff */
[----:B------:R-:W-:Y:S02]  /*4150*/  IADD3 R6, P2, P3, R18, R6, R11 ;  /* 0x0000000612067210 */ /* 0x000fe40007b5e00b */
[----:B------:R-:W-:Y:S02]  /*4160*/  SHF.R.U32.HI R18, RZ, 0x8, R5 ;  /* 0x00000008ff127819 */ /* 0x000fe40000011605 */
[----:B------:R-:W-:-:S02]  /*4170*/  IADD3.X R21, PT, PT, RZ, RZ, RZ, P0, P1 ;  /* 0x000000ffff157210 */ /* 0x000fc400007e24ff */
[----:B------:R-:W-:Y:S02]  /*4180*/  LOP3.LUT R18, R18, 0x1, RZ, 0xc0, !PT ;  /* 0x0000000112127812 */ /* 0x000fe400078ec0ff */
[----:B------:R-:W-:Y:S02]  /*4190*/  IADD3.X R21, PT, PT, RZ, R21, RZ, P2, P3 ;  /* 0x00000015ff157210 */ /* 0x000fe400017e64ff */
[----:B------:R-:W-:Y:S02]  /*41a0*/  IADD3 R6, P4, P5, R25, R6, R18 ;  /* 0x0000000619067210 */ /* 0x000fe40007d9e012 */
[----:B------:R-:W-:Y:S02]  /*41b0*/  SHF.R.U32.HI R25, RZ, 0x8, R3 ;  /* 0x00000008ff197819 */ /* 0x000fe40000011603 */
        /* <DEDUP_REMOVED lines=211> */
[----:B------:R-:W-:Y:S02]  /*4ef0*/  IADD3.X R20, PT, PT, RZ, RZ, RZ, P0, P1 ;  /* 0x000000ffff147210 */ /* 0x000fe400007e24ff */
[----:B------:R-:W-:Y:S02]  /*4f00*/  LOP3.LUT R23, R23, 0x1, RZ, 0xc0, !PT ;  /* 0x0000000117177812 */ /* 0x000fe400078ec0ff */
[----:B------:R-:W-:Y:S02]  /*4f10*/  IADD3.X R20, PT, PT, RZ, R20, RZ, P2, P3 ;  /* 0x00000014ff147210 */ /* 0x000fe400017e64ff */
        /* <DEDUP_REMOVED lines=18> */
[----:B------:R-:W-:Y:S02]  /*5040*/  SHF.R.U32.HI R20, RZ, 0x12, R5 ;  /* 0x00000012ff147819 */ /* 0x000fe40000011605 */
[----:B------:R-:W-:Y:S02]  /*5050*/  IADD3 R18, P2, P3, R18, R11, R21 ;  /* 0x0000000b12127210 */ /* 0x000fe40007b5e015 */
[----:B------:R-:W-:Y:S02]  /*5060*/  LOP3.LUT R20, R20, 0x1, RZ, 0xc0, !PT ;  /* 0x0000000114147812 */ /* 0x000fe400078ec0ff */
[----:B------:R-:W-:-:S02]  /*5070*/  LOP3.LUT R11, R27, R14, RZ, 0xfc, !PT ;  /* 0x0000000e1b0b7212 */ /* 0x000fc400078efcff */
[----:B------:R-:W-:Y:S02]  /*5080*/  IADD3 R25, P4, P5, R25, R18, R20 ;  /* 0x0000001219197210 */ /* 0x000fe40007d9e014 */
[----:B------:R-:W-:Y:S02]  /*5090*/  IADD3.X R14, PT, PT, RZ, RZ, RZ, P0, P1 ;  /* 0x000000ffff0e7210 */ /* 0x000fe400007e24ff */
[----:B------:R-:W-:Y:S02]  /*50a0*/  SHF.R.U32.HI R18, RZ, 0x12, R3 ;  /* 0x00000012ff127819 */ /* 0x000fe40000011603 */
        /* <DEDUP_REMOVED lines=9> */
[----:B------:R-:W-:Y:S02]  /*5140*/  @P0 ISETP.NE.U32.AND P2, PT, R25, 0x2, PT ;  /* 0x000000021900080c */ /* 0x000fe40003f45070 */
[----:B------:R-:W-:Y:S02]  /*5150*/  @P0 ISETP.NE.U32.AND P1, PT, R23, 0x1, PT ;  /* 0x000000011700080c */ /* 0x000fe40003f25070 */
[----:B------:R-:W-:Y:S02]  /*5160*/  @P0 ISETP.NE.AND.EX P2, PT, R14, RZ, PT, P2 ;  /* 0x000000ff0e00020c */ /* 0x000fe40003f45320 */
[----:B------:R-:W-:Y:S02]  /*5170*/  @P0 ISETP.NE.U32.AND.EX P1, PT, RZ, RZ, PT, P1 ;  /* 0x000000ffff00020c */ /* 0x000fe40003f25110 */
[----:B------:R-:W-:Y:S02]  /*5180*/  @P0 SEL R14, RZ, 0x20000, P2 ;  /* 0x00020000ff0e0807 */ /* 0x000fe40001000000 */
[----:B------:R-:W-:-:S02]  /*5190*/  SHF.R.U32.HI R25, RZ, 0x14, R5 ;  /* 0x00000014ff197819 */ /* 0x000fc40000011605 */
[----:B------:R-:W-:Y:S02]  /*51a0*/  @P0 SEL R22, R14, RZ, !P1 ;  /* 0x000000ff0e160207 */ /* 0x000fe40004800000 */
[----:B------:R-:W-:Y:S02]  /*51b0*/  SHF.R.U32.HI R14, RZ, 0x13, R7 ;  /* 0x00000013ff0e7819 */ /* 0x000fe40000011607 */
[----:B------:R-:W-:Y:S02]  /*51c0*/  IADD3 R6, P0, P1, R6, R18, R21 ;  /* 0x0000001206067210 */ /* 0x000fe4000791e015 */
[----:B------:R-:W-:Y:S02]  /*51d0*/  LOP3.LUT R14, R14, 0x1, RZ, 0xc0, !PT ;  /* 0x000000010e0e7812 */ /* 0x000fe400078ec0ff */
[----:B------:R-:W-:Y:S02]  /*51e0*/  LOP3.LUT R25, R25, 0x1, RZ, 0xc0, !PT ;  /* 0x0000000119197812 */ /* 0x000fe400078ec0ff */
[----:B------:R-:W-:-:S02]  /*51f0*/  IADD3 R23, P2, P3, R23, R6, R14 ;  /* 0x0000000617177210 */ /* 0x000fc40007b5e00e */
[----:B------:R-:W-:Y:S02]  /*5200*/  LOP3.LUT R6, R22, R11, RZ, 0xfc, !PT ;  /* 0x0000000b16067212 */ /* 0x000fe400078efcff */
[----:B------:R-:W-:Y:S02]  /*5210*/  IADD3 R23, P4, P5, R16, R23, R27 ;  /* 0x0000001710177210 */ /* 0x000fe40007d9e01b */
[----:B------:R-:W-:Y:S02]  /*5220*/  IADD3.X R11, PT, PT, RZ, RZ, RZ, P0, P1 ;  /* 0x000000ffff0b7210 */ /* 0x000fe400007e24ff */
[----:B------:R-:W-:Y:S02]  /*5230*/  SHF.R.U32.HI R16, RZ, 0x13, R3 ;  /* 0x00000013ff107819 */ /* 0x000fe40000011603 */
[----:B------:R-:W-:Y:S02]  /*5240*/  IADD3.X R11, PT, PT, RZ, R11, RZ, P2, P3 ;  /* 0x0000000bff0b7210 */ /* 0x000fe400017e64ff */
[----:B------:R-:W-:-:S02]  /*5250*/  LOP3.LUT R16, R16, 0x1, RZ, 0xc0, !PT ;  /* 0x0000000110107812 */ /* 0x000fc400078ec0ff */
[----:B------:R-:W-:Y:S02]  /*5260*/  IADD3.X R11, PT, PT, RZ, R11, RZ, P4, P5 ;  /* 0x0000000bff0b7210 */ /* 0x000fe400027ea4ff */
        /* <DEDUP_REMOVED lines=16> */
[----:B------:R-:W-:Y:S02]  /*5370*/  IADD3 R20, P2, P3, R20, R21, R11 ;  /* 0x0000001514147210 */ /* 0x000fe40007b5e00b */
[----:B------:R-:W-:Y:S02]  /*5380*/  SHF.R.U32.HI R21, RZ, 0x15, R5 ;  /* 0x00000015ff157819 */ /* 0x000fe40000011605 */
[----:B------:R-:W-:Y:S02]  /*5390*/  IADD3 R20, P4, P5, R18, R20, R25 ;  /* 0x0000001412147210 */ /* 0x000fe40007d9e019 */
[----:B------:R-:W-:Y:S02]  /*53a0*/  LOP3.LUT R18, R23, R6, RZ, 0xfc, !PT ;  /* 0x0000000617127212 */ /* 0x000fe400078efcff */
[----:B------:R-:W-:Y:S02]  /*53b0*/  IADD3.X R6, PT, PT, RZ, RZ, RZ, P0, P1 ;  /* 0x000000ffff067210 */ /* 0x000fe400007e24ff */
[----:B------:R-:W-:-:S02]  /*53c0*/  SHF.R.U32.HI R23, RZ, 0x14, R3 ;  /* 0x00000014ff177819 */ /* 0x000fc40000011603 */
[----:B------:R-:W-:Y:S02]  /*53d0*/  IADD3.X R6, PT, PT, RZ, R6, RZ, P2, P3 ;  /* 0x00000006ff067210 */ /* 0x000fe400017e64ff */
[----:B------:R-:W-:Y:S02]  /*53e0*/  LOP3.LUT R23, R23, 0x1, RZ, 0xc0, !PT ;  /* 0x0000000117177812 */ /* 0x000fe400078ec0ff */
[----:B------:R-:W-:Y:S02]  /*53f0*/  IADD3.X R6, PT, PT, RZ, R6, RZ, P4, P5 ;  /* 0x00000006ff067210 */ /* 0x000fe400027ea4ff */
[----:B------:R-:W-:Y:S02]  /*5400*/  IADD3 R20, P0, PT, R20, R23, RZ ;  /* 0x0000001714147210 */ /* 0x000fe40007f1e0ff */
[----:B------:R-:W-:-:S03]  /*5410*/  LOP3.LUT R21, R21, 0x1, RZ, 0xc0, !PT ;  /* 0x0000000115157812 */ /* 0x000fc600078ec0ff */
        /* <DEDUP_REMOVED lines=13> */
[----:B------:R-:W-:Y:S02]  /*54f0*/  LOP3.LUT R14, R29, R18, RZ, 0xfc, !PT ;  /* 0x000000121d0e7212 */ /* 0x000fe400078efcff */
[----:B------:R-:W-:Y:S02]  /*5500*/  IADD3 R27, P4, P5, R16, R27, R21 ;  /* 0x0000001b101b7210 */ /* 0x000fe40007d9e015 */
[----:B------:R-:W-:Y:S02]  /*5510*/  IADD3.X R16, PT, PT, RZ, RZ, RZ, P0, P1 ;  /* 0x000000ffff107210 */ /* 0x000fe400007e24ff */
[----:B------:R-:W-:Y:S02]  /*5520*/  IADD3 R27, P0, PT, R27, R22, RZ ;  /* 0x000000161b1b7210 */ /* 0x000fe40007f1e0ff */
[----:B------:R-:W-:-:S02]  /*5530*/  IADD3.X R16, PT, PT, RZ, R16, RZ, P2, P3 ;  /* 0x00000010ff107210 */ /* 0x000fc400017e64ff */
[----:B------:R-:W-:Y:S02]  /*5540*/  SHF.R.U32.HI R18, RZ, 0x16, R5 ;  /* 0x00000016ff127819 */ /* 0x000fe40000011605 */
[----:B------:R-:W-:Y:S02]  /*5550*/  IADD3.X R16, PT, PT, RZ, R16, RZ, P4, P5 ;  /* 0x00000010ff107210 */ /* 0x000fe400027ea4ff */
        /* <DEDUP_REMOVED lines=40> */
[----:B------:R-:W-:-:S04]  /*57e0*/  SHF.R.U32.HI R21, RZ, 0x17, R5 ;  /* 0x00000017ff157819 */ /* 0x000fc80000011605 */
[----:B------:R-:W-:-:S04]  /*57f0*/  LOP3.LUT R21, R21, 0x1, RZ, 0xc0, !PT ;  /* 0x0000000115157812 */ /* 0x000fc800078ec0ff */
[----:B------:R-:W-:Y:S02]  /*5800*/  IADD3 R6, P4, P5, R22, R6, R21 ;  /* 0x0000000616067210 */ /* 0x000fe40007d9e015 */
[----:B------:R-:W-:Y:S02]  /*5810*/  LOP3.LUT R22, R8, R19, RZ, 0xfc, !PT ;  /* 0x0000001308167212 */ /* 0x000fe400078efcff */
[----:B------:R-:W-:Y:S02]  /*5820*/  IADD3.X R8, PT, PT, RZ, RZ, RZ, P0, P1 ;  /* 0x000000ffff087210 */ /* 0x000fe400007e24ff */
[----:B------:R-:W-:Y:S02]  /*5830*/  IADD3 R6, P0, PT, R6, R23, RZ ;  /* 0x0000001706067210 */ /* 0x000fe40007f1e0ff */
[----:B------:R-:W-:Y:S02]  /*5840*/  IADD3.X R8, PT, PT, RZ, R8, RZ, P2, P3 ;  /* 0x00000008ff087210 */ /* 0x000fe400017e64ff */
[----:B------:R-:W-:-:S02]  /*5850*/  SHF.R.U32.HI R19, RZ, 0x18, R7 ;  /* 0x00000018ff137819 */ /* 0x000fc40000011607 */
[----:B------:R-:W-:Y:S02]  /*5860*/  IADD3.X R8, PT, PT, RZ, R8, RZ, P4, P5 ;  /* 0x00000008ff087210 */ /* 0x000fe400027ea4ff */
[----:B------:R-:W-:Y:S02]  /*5870*/  LOP3.LUT R19, R19, 0x1, RZ, 0xc0, !PT ;  /* 0x0000000113137812 */ /* 0x000fe400078ec0ff */
[----:B------:R-:W-:Y:S01]  /*5880*/  LOP3.LUT R24, R17, R22, RZ, 0xfc, !PT ;  /* 0x0000001611187212 */ /* 0x000fe200078efcff */
[----:B------:R-:W-:Y:S01]  /*5890*/  IMAD.X R8, RZ, RZ, R8, P0 ;  /* 0x000000ffff087224 */ /* 0x000fe200000e0608 */
[----:B------:R-:W-:Y:S02]  /*58a0*/  ISETP.NE.U32.AND P0, PT, R6, 0x3, PT ;  /* 0x000000030600780c */ /* 0x000fe40003f05070 */
[----:B------:R-:W-:Y:S02]  /*58b0*/  SHF.R.U32.HI R22, RZ, 0x19, R3 ;  /* 0x00000019ff167819 */ /* 0x000fe40000011603 */
[----:B------:R-:W-:-:S02]  /*58c0*/  ISETP.NE.AND.EX P0, PT, R8, RZ, PT, P0 ;  /* 0x000000ff0800720c */ /* 0x000fc40003f05300 */
[----:B------:R-:W-:Y:S02]  /*58d0*/  LOP3.LUT R22, R22, 0x1, RZ, 0xc0, !PT ;  /* 0x0000000116167812 */ /* 0x000fe400078ec0ff */
[----:B------:R-:W-:Y:S01]  /*58e0*/  LOP3.LUT R24, R9, R24, RZ, 0xfc, !PT ;  /* 0x0000001809187212 */ /* 0x000fe200078efcff */
[----:B------:R-:W-:-:S08]  /*58f0*/  IMAD.MOV.U32 R9, RZ, RZ, 0x2000000 ;  /* 0x02000000ff097424 */ /* 0x000fd000078e00ff */
        /* <DEDUP_REMOVED lines=40> */
[----:B------:R-:W-:-:S02]  /*5b80*/  LOP3.LUT R14, R14, R11, RZ, 0xfc, !PT ;  /* 0x0000000b0e0e7212 */ /* 0x000fc400078efcff */
        /* <DEDUP_REMOVED lines=15> */
[----:B------:R-:W-:Y:S02]  /*5c80*/  SHF.R.U32.HI R19, RZ, 0x1a, R5 ;  /* 0x0000001aff137819 */ /* 0x000fe40000011605 */
[----:B------:R-:W-:-:S02]  /*5c90*/  IADD3 R23, P2, P3, R18, R23, R21 ;  /* 0x0000001712177210 */ /* 0x000fc40007b5e015 */
[----:B------:R-:W-:Y:S02]  /*5ca0*/  LOP3.LUT R19, R19, 0x1, RZ, 0xc0, !PT ;  /* 0x0000000113137812 */ /* 0x000fe400078ec0ff */
[----:B------:R-:W-:Y:S02]  /*5cb0*/  SHF.R.U32.HI R18, RZ, 0x1a, R3 ;  /* 0x0000001aff127819 */ /* 0x000fe40000011603 */
[----:B------:R-:W-:Y:S02]  /*5cc0*/  IADD3 R23, P4, P5, R8, R23, R19 ;  /* 0x0000001708177210 */ /* 0x000fe40007d9e013 */
[----:B------:R-:W-:Y:S02]  /*5cd0*/  IADD3.X R8, PT, PT, RZ, RZ, RZ, P0, P1 ;  /* 0x000000ffff087210 */ /* 0x000fe400007e24ff */
[----:B------:R-:W-:Y:S02]  /*5ce0*/  LOP3.LUT R18, R18, 0x1, RZ, 0xc0, !PT ;  /* 0x0000000112127812 */ /* 0x000fe400078ec0ff */
[----:B------:R-:W-:-:S02]  /*5cf0*/  IADD3.X R8, PT, PT, RZ, R8, RZ, P2, P3 ;  /* 0x00000008ff087210 */ /* 0x000fc400017e64ff */
[----:B------:R-:W-:Y:S02]  /*5d00*/  IADD3 R23, P0, PT, R23, R18, RZ ;  /* 0x0000001217177210 */ /* 0x000fe40007f1e0ff */
[----:B------:R-:W-:Y:S02]  /*5d10*/  IADD3.X R8, PT, PT, RZ, R8, RZ, P4, P5 ;  /* 0x00000008ff087210 */ /* 0x000fe400027ea4ff */
[----:B------:R-:W-:-:S03]  /*5d20*/  LOP3.LUT R14, R17, R14, RZ, 0xfc, !PT ;  /* 0x0000000e110e7212 */ /* 0x000fc600078efcff */
[----:B------:R-:W-:Y:S01]  /*5d30*/  IMAD.X R8, RZ, RZ, R8, P0 ;  /* 0x000000ffff087224 */ /* 0x000fe200000e0608 */
[----:B------:R-:W-:-:S04]  /*5d40*/  ISETP.NE.U32.AND P0, PT, R23, 0x3, PT ;  /* 0x000000031700780c */ /* 0x000fc80003f05070 */
        /* <DEDUP_REMOVED lines=20> */
[----:B------:R-:W-:-:S03]  /*5e90*/  LOP3.LUT R14, R9, R14, RZ, 0xfc, !PT ;  /* 0x0000000e090e7212 */ /* 0x000fc600078efcff */
        /* <DEDUP_REMOVED lines=9> */
[----:B------:R-:W-:-:S02]  /*5f30*/  SHF.R.U32.HI R27, RZ, 0x1d, R3 ;  /* 0x0000001dff1b7819 */ /* 0x000fc40000011603 */
        /* <DEDUP_REMOVED lines=9> */
[----:B------:R-:W-:Y:S02]  /*5fd0*/  LOP3.LUT R27, R27, 0x1, RZ, 0xc0, !PT ;  /* 0x000000011b1b7812 */ /* 0x000fe400078ec0ff */
[----:B------:R-:W-:Y:S02]  /*5fe0*/  IADD3 R18, P4, P5, R18, R21, R19 ;  /* 0x0000001512127210 */ /* 0x000fe40007d9e013 */
[----:B------:R-:W-:-:S02]  /*5ff0*/  SHF.R.U32.HI R21, RZ, 0x1c, R3 ;  /* 0x0000001cff157819 */ /* 0x000fc40000011603 */
[----:B------:R-:W-:Y:S02]  /*6000*/  IADD3.X R2, PT, PT, RZ, R2, RZ, P4, P5 ;  /* 0x00000002ff027210 */ /* 0x000fe400027ea4ff */
[----:B------:R-:W-:Y:S02]  /*6010*/  LOP3.LUT R21, R21, 0x1, RZ, 0xc0, !PT ;  /* 0x0000000115157812 */ /* 0x000fe400078ec0ff */
[----:B------:R-:W-:Y:S02]  /*6020*/  LOP3.LUT R15, R15, R14, RZ, 0xfc, !PT ;  /* 0x0000000e0f0f7212 */ /* 0x000fe400078efcff */
        /* <DEDUP_REMOVED lines=14> */
[----:B------:R-:W-:Y:S01]  /*6110*/  LOP3.LUT R15, R2, R15, RZ, 0xfc, !PT ;  /* 0x0000000f020f7212 */ /* 0x000fe200078efcff */
[----:B------:R-:W-:Y:S01]  /*6120*/  IMAD.MOV.U32 R2, RZ, RZ, 0x40000000 ;  /* 0x40000000ff027424 */ /* 0x000fe200078e00ff */
        /* <DEDUP_REMOVED lines=11> */
[----:B------:R-:W-:Y:S01]  /*61e0*/  LOP3.LUT R8, R8, UR10, RZ, 0xfc, !PT ;  /* 0x0000000a08087c12 */ /* 0x000fe2000f8efcff */
[----:B------:R-:W-:Y:S01]  /*61f0*/  IMAD.X R4, RZ, RZ, R4, P0 ;  /* 0x000000ffff047224 */ /* 0x000fe200000e0604 */
[----:B------:R-:W-:Y:S02]  /*6200*/  ISETP.NE.U32.AND P0, PT, R20, 0x3, PT ;  /* 0x000000031400780c */ /* 0x000fe40003f05070 */
[----:B------:R-:W-:Y:S02]  /*6210*/  LOP3.LUT R8, R8, UR10, RZ, 0xfc, !PT ;  /* 0x0000000a08087c12 */ /* 0x000fe4000f8efcff */
[----:B------:R-:W-:-:S02]  /*6220*/  ISETP.NE.AND.EX P0, PT, R4, RZ, PT, P0 ;  /* 0x000000ff0400720c */ /* 0x000fc40003f05300 */
[----:B------:R-:W-:-:S11]  /*6230*/  LOP3.LUT R8, R8, UR10, RZ, 0xfc, !PT ;  /* 0x0000000a08087c12 */ /* 0x000fd6000f8efcff */
        /* <DEDUP_REMOVED lines=9> */
[----:B------:R-:W-:Y:S02]  /*62d0*/  SHF.R.U32.HI R7, RZ, 0x1e, R5 ;  /* 0x0000001eff077819 */ /* 0x000fe40000011605 */
[----:B------:R-:W-:Y:S02]  /*62e0*/  IADD3 R20, P5, P4, R19, R20, R25 ;  /* 0x0000001413147210 */ /* 0x000fe40007cbe019 */
[----:B------:R-:W-:-:S02]  /*62f0*/  IADD3 R19, P0, P1, R12, R25, R16 ;  /* 0x000000190c137210 */ /* 0x000fc4000791e010 */
[----:B------:R-:W-:Y:S02]  /*6300*/  LOP3.LUT R12, R7, 0x1, RZ, 0xc0, !PT ;  /* 0x00000001070c7812 */ /* 0x000fe400078ec0ff */
[----:B------:R-:W-:Y:S02]  /*6310*/  IADD3.X R22, PT, PT, RZ, UR8, RZ, P0, P1 ;  /* 0x00000008ff167c10 */ /* 0x000fe400087e24ff */
[----:B------:R-:W-:Y:S02]  /*6320*/  IADD3 R19, P0, P1, R13, R19, R12 ;  /* 0x000000130d137210 */ /* 0x000fe4000791e00c */
[----:B------:R-:W-:Y:S02]  /*6330*/  SHF.R.U32.HI R7, RZ, 0x1f, R3 ;  /* 0x0000001fff077819 */ /* 0x000fe40000011603 */
[----:B------:R-:W-:Y:S02]  /*6340*/  IADD3.X R13, PT, PT, R22, UR6, RZ, P0, P1 ;  /* 0x00000006160d7c10 */ /* 0x000fe400087e24ff */
[----:B------:R-:W-:-:S02]  /*6350*/  IADD3 R10, P0, P1, R10, R19, R7 ;  /* 0x000000130a0a7210 */ /* 0x000fc4000791e007 */
[----:B------:R-:W-:Y:S02]  /*6360*/  LOP3.LUT R19, R8, UR10, RZ, 0xfc, !PT ;  /* 0x0000000a08137c12 */ /* 0x000fe4000f8efcff */
[----:B------:R-:W-:Y:S02]  /*6370*/  SHF.R.U32.HI R3, RZ, 0x1e, R3 ;  /* 0x0000001eff037819 */ /* 0x000fe40000011603 */
[----:B------:R-:W-:Y:S02]  /*6380*/  LOP3.LUT R19, R19, UR10, RZ, 0xfc, !PT ;  /* 0x0000000a13137c12 */ /* 0x000fe4000f8efcff */
[----:B------:R-:W-:Y:S02]  /*6390*/  LOP3.LUT R3, R3, 0x1, RZ, 0xc0, !PT ;  /* 0x0000000103037812 */ /* 0x000fe400078ec0ff */
[----:B------:R-:W-:Y:S02]  /*63a0*/  LOP3.LUT R19, R19, UR10, RZ, 0xfc, !PT ;  /* 0x0000000a13137c12 */ /* 0x000fe4000f8efcff */
[----:B------:R-:W-:-:S02]  /*63b0*/  IADD3.X R8, PT, PT, R13, UR4, RZ, P0, P1 ;  /* 0x000000040d087c10 */ /* 0x000fc400087e24ff */
[----:B------:R-:W-:Y:S02]  /*63c0*/  LOP3.LUT R19, R19, UR10, RZ, 0xfc, !PT ;  /* 0x0000000a13137c12 */ /* 0x000fe4000f8efcff */
[----:B------:R-:W-:Y:S02]  /*63d0*/  IADD3 R18, P0, P1, R18, R3, R25 ;  /* 0x0000000312127210 */ /* 0x000fe4000791e019 */
[----:B------:R-:W-:Y:S02]  /*63e0*/  LOP3.LUT R19, R19, UR10, RZ, 0xfc, !PT ;  /* 0x0000000a13137c12 */ /* 0x000fe4000f8efcff */
[----:B------:R-:W-:Y:S02]  /*63f0*/  IADD3.X R6, PT, PT, RZ, RZ, RZ, P2, P3 ;  /* 0x000000ffff067210 */ /* 0x000fe400017e64ff */
[----:B------:R-:W-:Y:S02]  /*6400*/  LOP3.LUT R19, R19, UR10, RZ, 0xfc, !PT ;  /* 0x0000000a13137c12 */ /* 0x000fe4000f8efcff */
[----:B------:R-:W-:-:S02]  /*6410*/  IADD3 R16, P2, P3, R23, R18, R16 ;  /* 0x0000001217107210 */ /* 0x000fc40007b5e010 */
[----:B------:R-:W-:Y:S02]  /*6420*/  LOP3.LUT R19, R19, UR10, RZ, 0xfc, !PT ;  /* 0x0000000a13137c12 */ /* 0x000fe4000f8efcff */
[----:B------:R-:W-:Y:S02]  /*6430*/  IADD3.X R13, PT, PT, RZ, RZ, RZ, P0, P1 ;  /* 0x000000ffff0d7210 */ /* 0x000fe400007e24ff */
[----:B------:R-:W-:Y:S02]  /*6440*/  LOP3.LUT R19, R19, UR10, RZ, 0xfc, !PT ;  /* 0x0000000a13137c12 */ /* 0x000fe4000f8efcff */
[----:B------:R-:W-:Y:S02]  /*6450*/  IADD3 R20, P0, P1, R21, R20, R12 ;  /* 0x0000001415147210 */ /* 0x000fe4000791e00c */
[----:B------:R-:W-:Y:S02]  /*6460*/  LOP3.LUT R19, R19, UR10, RZ, 0xfc, !PT ;  /* 0x0000000a13137c12 */ /* 0x000fe4000f8efcff */
[----:B------:R-:W-:-:S02]  /*6470*/  SHF.R.U32.HI R18, RZ, 0x1f, R5 ;  /* 0x0000001fff127819 */ /* 0x000fc40000011605 */
[----:B------:R-:W-:Y:S02]  /*6480*/  LOP3.LUT R19, R19, UR13, RZ, 0xfc, !PT ;  /* 0x0000000d13137c12 */ /* 0x000fe4000f8efcff */
[----:B------:R-:W-:Y:S02]  /*6490*/  IADD3.X R6, PT, PT, RZ, R6, RZ, P5, P4 ;  /* 0x00000006ff067210 */ /* 0x000fe40002fe84ff */
[----:B------:R-:W-:Y:S02]  /*64a0*/  LOP3.LUT R19, R19, UR12, RZ, 0xfc, !PT ;  /* 0x0000000c13137c12 */ /* 0x000fe4000f8efcff */
[----:B------:R-:W-:Y:S02]  /*64b0*/  IADD3.X R13, PT, PT, RZ, R13, RZ, P2, P3 ;  /* 0x0000000dff0d7210 */ /* 0x000fe400017e64ff */
[----:B------:R-:W-:Y:S02]  /*64c0*/  LOP3.LUT R19, R19, UR10, RZ, 0xfc, !PT ;  /* 0x0000000a13137c12 */ /* 0x000fe4000f8efcff */
[----:B------:R-:W-:-:S02]  /*64d0*/  IADD3 R16, P5, P4, R27, R16, R18 ;  /* 0x000000101b107210 */ /* 0x000fc40007cbe012 */
[----:B------:R-:W-:Y:S02]  /*64e0*/  LOP3.LUT R19, R19, UR11, RZ, 0xfc, !PT ;  /* 0x0000000b13137c12 */ /* 0x000fe4000f8efcff */
[-C--:B------:R-:W-:Y:S02]  /*64f0*/  IADD3 R20, P3, PT, R20, R3.reuse, RZ ;  /* 0x0000000314147210 */ /* 0x080fe40007f7e0ff */
[----:B------:R-:W-:Y:S02]  /*6500*/  LOP3.LUT R19, R19, UR10, RZ, 0xfc, !PT ;  /* 0x0000000a13137c12 */ /* 0x000fe4000f8efcff */
[----:B------:R-:W-:Y:S02]  /*6510*/  IADD3.X R6, PT, PT, RZ, R6, RZ, P0, P1 ;  /* 0x00000006ff067210 */ /* 0x000fe400007e24ff */
[----:B------:R-:W-:Y:S02]  /*6520*/  LOP3.LUT R19, R19, UR10, RZ, 0xfc, !PT ;  /* 0x0000000a13137c12 */ /* 0x000fe4000f8efcff */
[----:B------:R-:W-:Y:S01]  /*6530*/  IADD3 R10, P6, PT, R10, R3, RZ ;  /* 0x000000030a0a7210 */ /* 0x000fe20007fde0ff */
[----:B------:R-:W-:Y:S01]  /*6540*/  IMAD.X R6, RZ, RZ, R6, P3 ;  /* 0x000000ffff067224 */ /* 0x000fe200018e0606 */
[----:B------:R-:W-:-:S02]  /*6550*/  IADD3 R7, P2, PT, R16, R7, RZ ;  /* 0x0000000710077210 */ /* 0x000fc40007f5e0ff */
[----:B------:R-:W-:Y:S01]  /*6560*/  IADD3.X R3, PT, PT, RZ, R13, RZ, P5, P4 ;  /* 0x0000000dff037210 */ /* 0x000fe20002fe84ff */
[----:B------:R-:W-:Y:S01]  /*6570*/  IMAD.X R8, RZ, RZ, R8, P6 ;  /* 0x000000ffff087224 */ /* 0x000fe200030e0608 */
[----:B------:R-:W-:Y:S02]  /*6580*/  LOP3.LUT R19, R19, UR10, RZ, 0xfc, !PT ;  /* 0x0000000a13137c12 */ /* 0x000fe4000f8efcff */
[----:B------:R-:W-:Y:S01]  /*6590*/  ISETP.NE.U32.AND P3, PT, R20, 0x3, PT ;  /* 0x000000031400780c */ /* 0x000fe20003f65070 */
[----:B------:R-:W-:Y:S01]  /*65a0*/  IMAD.X R3, RZ, RZ, R3, P2 ;  /* 0x000000ffff037224 */ /* 0x000fe200010e0603 */
[----:B------:R-:W-:Y:S02]  /*65b0*/  LOP3.LUT R19, R19, UR10, RZ, 0xfc, !PT ;  /* 0x0000000a13137c12 */ /* 0x000fe4000f8efcff */
[----:B------:R-:W-:Y:S02]  /*65c0*/  ISETP.NE.U32.AND P2, PT, R7, 0x3, PT ;  /* 0x000000030700780c */ /* 0x000fe40003f45070 */
[----:B------:R-:W-:-:S02]  /*65d0*/  ISETP.NE.AND.EX P3, PT, R6, RZ, PT, P3 ;  /* 0x000000ff0600720c */ /* 0x000fc40003f65330 */
[----:B------:R-:W-:Y:S02]  /*65e0*/  LOP3.LUT R19, R19, UR10, RZ, 0xfc, !PT ;  /* 0x0000000a13137c12 */ /* 0x000fe4000f8efcff */
[----:B------:R-:W-:Y:S02]  /*65f0*/  ISETP.NE.AND.EX P2, PT, R3, RZ, PT, P2 ;  /* 0x000000ff0300720c */ /* 0x000fe40003f45320 */
[----:B------:R-:W-:Y:S02]  /*6600*/  LOP3.LUT R19, R19, UR10, RZ, 0xfc, !PT ;  /* 0x0000000a13137c12 */ /* 0x000fe4000f8efcff */
[----:B------:R-:W-:Y:S02]  /*6610*/  ISETP.NE.U32.AND P0, PT, R10, 0x2, PT ;  /* 0x000000020a00780c */ /* 0x000fe40003f05070 */
[----:B------:R-:W-:Y:S02]  /*6620*/  LOP3.LUT R19, R19, UR10, RZ, 0xfc, !PT ;  /* 0x0000000a13137c12 */ /* 0x000fe4000f8efcff */
[----:B------:R-:W-:-:S02]  /*6630*/  ISETP.NE.AND.EX P0, PT, R8, RZ, PT, P0 ;  /* 0x000000ff0800720c */ /* 0x000fc40003f05300 */
[----:B------:R-:W-:Y:S02]  /*6640*/  @P3 ISETP.NE.U32.AND P5, PT, R20, 0x2, PT ;  /* 0x000000021400380c */ /* 0x000fe40003fa5070 */
[----:B------:R-:W-:Y:S02]  /*6650*/  LOP3.LUT R19, R19, UR10, RZ, 0xfc, !PT ;  /* 0x0000000a13137c12 */ /* 0x000fe4000f8efcff */
[----:B------:R-:W-:Y:S02]  /*6660*/  @P2 ISETP.NE.U32.AND P6, PT, R7, 0x2, PT ;  /* 0x000000020700280c */ /* 0x000fe40003fc5070 */
[----:B------:R-:W-:Y:S02]  /*6670*/  @P3 ISETP.NE.AND.EX P5, PT, R6, RZ, PT, P5 ;  /* 0x000000ff0600320c */ /* 0x000fe40003fa5350 */
[----:B------:R-:W-:Y:S01]  /*6680*/  LOP3.LUT R19, R19, UR10, RZ, 0xfc, !PT ;  /* 0x0000000a13137c12 */ /* 0x000fe2000f8efcff */
[----:B------:R-:W0:Y:S01]  /*6690*/  LDC.64 R6, c[0x0][0x388] ;  /* 0x0000e200ff067b82 */ /* 0x000e220000000a00 */
[----:B------:R-:W-:-:S02]  /*66a0*/  ISETP.NE.U32.AND P1, PT, R10, 0x3, PT ;  /* 0x000000030a00780c */ /* 0x000fc40003f25070 */
[----:B------:R-:W-:Y:S02]  /*66b0*/  SEL R13, RZ, 0x80000000, P0 ;  /* 0x80000000ff0d7807 */ /* 0x000fe40000000000 */
[----:B------:R-:W-:Y:S02]  /*66c0*/  LOP3.LUT R19, R19, UR10, RZ, 0xfc, !PT ;  /* 0x0000000a13137c12 */ /* 0x000fe4000f8efcff */
[----:B------:R-:W-:Y:S02]  /*66d0*/  ISETP.NE.AND.EX P0, PT, R8, RZ, PT, P1 ;  /* 0x000000ff0800720c */ /* 0x000fe40003f05310 */
[----:B------:R-:W-:Y:S02]  /*66e0*/  @P3 ISETP.NE.U32.AND P1, PT, R23, 0x1, PT ;  /* 0x000000011700380c */ /* 0x000fe40003f25070 */
[----:B------:R-:W-:Y:S02]  /*66f0*/  LOP3.LUT R19, R19, UR10, RZ, 0xfc, !PT ;  /* 0x0000000a13137c12 */ /* 0x000fe4000f8efcff */
[----:B------:R-:W-:-:S02]  /*6700*/  @P3 ISETP.NE.U32.AND.EX P1, PT, RZ, RZ, PT, P1 ;  /* 0x000000ffff00320c */ /* 0x000fc40003f25110 */
[----:B------:R-:W-:Y:S02]  /*6710*/  @P3 SEL R8, RZ, 0x20000000, P5 ;  /* 0x20000000ff083807 */ /* 0x000fe40002800000 */
[----:B------:R-:W-:Y:S02]  /*6720*/  @P2 ISETP.NE.U32.AND P4, PT, R12, 0x1, PT ;  /* 0x000000010c00280c */ /* 0x000fe40003f85070 */
[----:B------:R-:W-:Y:S01]  /*6730*/  @P2 ISETP.NE.AND.EX P6, PT, R3, RZ, PT, P6 ;  /* 0x000000ff0300220c */ /* 0x000fe20003fc5360 */
[----:B------:R-:W-:Y:S01]  /*6740*/  IMAD.MOV.U32 R3, RZ, RZ, 0x20000000 ;  /* 0x20000000ff037424 */ /* 0x000fe200078e00ff */
[----:B------:R-:W-:Y:S02]  /*6750*/  LOP3.LUT R19, R19, UR10, RZ, 0xfc, !PT ;  /* 0x0000000a13137c12 */ /* 0x000fe4000f8efcff */
[----:B------:R-:W-:Y:S01]  /*6760*/  @P3 SEL R3, R8, RZ, !P1 ;  /* 0x000000ff08033207 */ /* 0x000fe20004800000 */
[----:B0-----:R-:W-:Y:S01]  /*6770*/  IMAD.WIDE R6, R0, 0x8, R6 ;  /* 0x0000000800067825 */ /* 0x001fe200078e0206 */
[----:B------:R-:W-:-:S02]  /*6780*/  LOP3.LUT R5, R5, R13, RZ, 0xc0, !PT ;  /* 0x0000000d05057212 */ /* 0x000fc400078ec0ff */
[----:B------:R-:W-:Y:S02]  /*6790*/  @P2 ISETP.NE.U32.AND.EX P4, PT, RZ, RZ, PT, P4 ;  /* 0x000000ffff00220c */ /* 0x000fe40003f85140 */
[----:B------:R-:W-:Y:S02]  /*67a0*/  @P2 SEL R8, RZ, 0x40000000, P6 ;  /* 0x40000000ff082807 */ /* 0x000fe40003000000 */
[----:B------:R-:W-:Y:S02]  /*67b0*/  LOP3.LUT R4, R4, R15, RZ, 0xfc, !PT ;  /* 0x0000000f04047212 */ /* 0x000fe400078efcff */
[----:B------:R-:W-:Y:S02]  /*67c0*/  LOP3.LUT R19, R19, UR10, RZ, 0xfc, !PT ;  /* 0x0000000a13137c12 */ /* 0x000fe4000f8efcff */
[----:B------:R-:W-:Y:S02]  /*67d0*/  @P2 SEL R2, R8, RZ, !P4 ;  /* 0x000000ff08022207 */ /* 0x000fe40006000000 */
[----:B------:R-:W-:-:S02]  /*67e0*/  LOP3.LUT R3, R3, R4, RZ, 0xfc, !PT ;  /* 0x0000000403037212 */ /* 0x000fc400078efcff */
[----:B------:R-:W-:Y:S02]  /*67f0*/  SEL R5, R5, 0x80000000, P0 ;  /* 0x8000000005057807 */ /* 0x000fe40000000000 */
[----:B------:R-:W-:Y:S02]  /*6800*/  LOP3.LUT R19, R19, UR10, RZ, 0xfc, !PT ;  /* 0x0000000a13137c12 */ /* 0x000fe4000f8efcff */
[----:B------:R-:W-:Y:S02]  /*6810*/  LOP3.LUT R3, R5, R2, R3, 0xfe, !PT ;  /* 0x0000000205037212 */ /* 0x000fe400078efe03 */
[----:B------:R-:W-:-:S05]  /*6820*/  LOP3.LUT R2, R19, UR10, RZ, 0xfc, !PT ;  /* 0x0000000a13027c12 */ /* 0x000fca000f8efcff */
[----:B------:R-:W-:Y:S01]  /*6830*/  STG.E.64 desc[UR14][R6.64], R2 ;  /* 0x0000000206007986 */ /* 0x000fe2000c101b0e */
[----:B------:R-:W-:Y:S05]  /*6840*/  EXIT ;  /* 0x000000000000794d */ /* 0x000fea0003800000 */
.L_x_7:
[----:B------:R-:W-:-:S00]  /*6850*/  BRA `(.L_x_7) ;  /* 0xfffffffc00fc7947 */ /* 0x000fc0000383ffff */
[----:B------:R-:W-:-:S00]  /*6860*/  NOP ;  /* 0x0000000000007918 */ /* 0x000fc00000000000 */
        /* <DEDUP_REMOVED lines=9> */
.L_x_8:


//--------------------- .nv.shared.reserved.0     --------------------------
	.section	.nv.shared.reserved.0,"aw",@nobits
	.weak		__nv_reservedSMEM_offset_0_alias
	.size		__nv_reservedSMEM_offset_0_alias, 0, 64
	.other		__nv_reservedSMEM_offset_0_alias,@"STO_CUDA_RESERVED_SHARED STV_DEFAULT"
__nv_reservedSMEM_offset_0_alias:
	.zero		0
	.zero		64


//--------------------- .nv.constant0._Z19game_of_life_kernelPKmPmi --------------------------
	.section	.nv.constant0._Z19game_of_life_kernelPKmPmi,"a",@progbits
	.sectionflags	@""
	.align	4
.nv.constant0._Z19game_of_life_kernelPKmPmi:
	.zero		916


//--------------------- SYMBOLS --------------------------

	.type		.nv.reservedSmem.offset0,@object
	.size		.nv.reservedSmem.offset0,0x4
